	.target	sm_90a

	.elftype	@"ET_EXEC"


//--------------------- .note.nv.tkinfo           --------------------------
	.section	.note.nv.tkinfo,"",@"SHT_NOTE"
	.sectionflags	@"SHF_NOTE_NV_TKINFO"
	.tkinfo
        /*0018*/ 	.word	0x00000002
        /*0030*/ 	.string	""
        /*0030*/ 	.string	"ptxas"
        /*0030*/ 	.string	"Cuda compilation tools, release 13.0, V13.0.88"
        /*0030*/ 	.string	"Build cuda_13.0.r13.0/compiler.36424714_0"
        /*0030*/ 	.string	"-arch sm_90a -m 64 "



//--------------------- .note.nv.cuinfo           --------------------------
	.section	.note.nv.cuinfo,"",@"SHT_NOTE"
	.sectionflags	@"SHF_NOTE_NV_CUINFO"
        /*0018*/ 	.short	0x0002
        /*001a*/ 	.short	0x005a
        /*001c*/ 	.short	0x0082
	.zero		2


//--------------------- .nv.info                  --------------------------
	.section	.nv.info,"",@"SHT_CUDA_INFO"
	.align	4


	//----- nvinfo : EIATTR_REGCOUNT
	.align		4
        /*0000*/ 	.byte	0x04, 0x2f
        /*0002*/ 	.short	(.L_15 - .L_14)
	.align		4
.L_14:
        /*0004*/ 	.word	index@(_ZN7cutlass13device_kernelINS_4gemm6kernel13GemmUniversalIN4cute5tupleIJiiiiEEENS1_10collective13CollectiveMmaINS1_34MainloopSm90TmaGmmaWarpSpecializedILi14ENS5_IJNS4_1CILi4EEESB_NSA_ILi1EEEEEENS1_32KernelTmaWarpSpecializedPingpongEEENS5_IJNSA_ILi64EEESG_NSA_ILi128EEEEEEaNS5_IJlSC_lEEEaSJ_NS4_8TiledMMAINS4_8MMA_AtomIJNS4_4SM904GMMA26MMA_64x64x32_S32S8S8_SS_TNEEEENS4_6LayoutINS5_IJSC_SC_SC_EEENS5_IJNSA_ILi0EEESS_SS_EEEEENS5_IJNS4_10UnderscoreESV_SV_EEEEENS4_23SM90_TMA_LOAD_MULTICASTENS4_14ComposedLayoutINS4_7SwizzleILi3ELi4ELi3EEENS4_18smem_ptr_flag_bitsILi8EEENSQ_INS5_IJNSA_ILi8EEESH_EEENS5_IJSH_SC_EEEEEEEvNS4_8identityESY_S18_vS19_EENS_8epilogue10collective6detail29Sm90TmaWarpSpecializedAdapterINS1C_15DefaultEpilogueIaSJ_SJ_NS1B_6thread17LinearCombinationIaLi1EiiLNS1G_9ScaleType4KindE0ELNS_15FloatRoundStyleE2EaEENS1_15EpilogueDefaultEEEEEvvEEEEvNT_6ParamsE)
        /*0008*/ 	.word	0x000000a8


	//----- nvinfo : EIATTR_FRAME_SIZE
	.align		4
.L_15:
        /*000c*/ 	.byte	0x04, 0x11
        /*000e*/ 	.short	(.L_17 - .L_16)
	.align		4
.L_16:
        /*0010*/ 	.word	index@(_ZN7cutlass13device_kernelINS_4gemm6kernel13GemmUniversalIN4cute5tupleIJiiiiEEENS1_10collective13CollectiveMmaINS1_34MainloopSm90TmaGmmaWarpSpecializedILi14ENS5_IJNS4_1CILi4EEESB_NSA_ILi1EEEEEENS1_32KernelTmaWarpSpecializedPingpongEEENS5_IJNSA_ILi64EEESG_NSA_ILi128EEEEEEaNS5_IJlSC_lEEEaSJ_NS4_8TiledMMAINS4_8MMA_AtomIJNS4_4SM904GMMA26MMA_64x64x32_S32S8S8_SS_TNEEEENS4_6LayoutINS5_IJSC_SC_SC_EEENS5_IJNSA_ILi0EEESS_SS_EEEEENS5_IJNS4_10UnderscoreESV_SV_EEEEENS4_23SM90_TMA_LOAD_MULTICASTENS4_14ComposedLayoutINS4_7SwizzleILi3ELi4ELi3EEENS4_18smem_ptr_flag_bitsILi8EEENSQ_INS5_IJNSA_ILi8EEESH_EEENS5_IJSH_SC_EEEEEEEvNS4_8identityESY_S18_vS19_EENS_8epilogue10collective6detail29Sm90TmaWarpSpecializedAdapterINS1C_15DefaultEpilogueIaSJ_SJ_NS1B_6thread17LinearCombinationIaLi1EiiLNS1G_9ScaleType4KindE0ELNS_15FloatRoundStyleE2EaEENS1_15EpilogueDefaultEEEEEvvEEEEvNT_6ParamsE)
        /*0014*/ 	.word	0x00000008


	//----- nvinfo : EIATTR_MIN_STACK_SIZE
	.align		4
.L_17:
        /*0018*/ 	.byte	0x04, 0x12
        /*001a*/ 	.short	(.L_19 - .L_18)
	.align		4
.L_18:
        /*001c*/ 	.word	index@(_ZN7cutlass13device_kernelINS_4gemm6kernel13GemmUniversalIN4cute5tupleIJiiiiEEENS1_10collective13CollectiveMmaINS1_34MainloopSm90TmaGmmaWarpSpecializedILi14ENS5_IJNS4_1CILi4EEESB_NSA_ILi1EEEEEENS1_32KernelTmaWarpSpecializedPingpongEEENS5_IJNSA_ILi64EEESG_NSA_ILi128EEEEEEaNS5_IJlSC_lEEEaSJ_NS4_8TiledMMAINS4_8MMA_AtomIJNS4_4SM904GMMA26MMA_64x64x32_S32S8S8_SS_TNEEEENS4_6LayoutINS5_IJSC_SC_SC_EEENS5_IJNSA_ILi0EEESS_SS_EEEEENS5_IJNS4_10UnderscoreESV_SV_EEEEENS4_23SM90_TMA_LOAD_MULTICASTENS4_14ComposedLayoutINS4_7SwizzleILi3ELi4ELi3EEENS4_18smem_ptr_flag_bitsILi8EEENSQ_INS5_IJNSA_ILi8EEESH_EEENS5_IJSH_SC_EEEEEEEvNS4_8identityESY_S18_vS19_EENS_8epilogue10collective6detail29Sm90TmaWarpSpecializedAdapterINS1C_15DefaultEpilogueIaSJ_SJ_NS1B_6thread17LinearCombinationIaLi1EiiLNS1G_9ScaleType4KindE0ELNS_15FloatRoundStyleE2EaEENS1_15EpilogueDefaultEEEEEvvEEEEvNT_6ParamsE)
        /*0020*/ 	.word	0x00000008
.L_19:


//--------------------- .nv.compat                --------------------------
	.section	.nv.compat,"",@"SHT_CUDA_COMPAT_INFO"
	.align	4
        /*0000*/ 	.byte	0x02, 0x09, 0x01, 0x00, 0x02, 0x02, 0x04, 0x00, 0x02, 0x05, 0x05, 0x00, 0x03, 0x07, 0x01, 0x01
        /*0010*/ 	.byte	0x02, 0x03, 0x01, 0x00, 0x02, 0x06, 0x01, 0x00, 0x04, 0x0b, 0x08, 0x00, 0x00, 0x00, 0x00, 0x00
        /*0020*/ 	.byte	0x00, 0x00, 0x00, 0x00


//--------------------- .nv.info._ZN7cutlass13device_kernelINS_4gemm6kernel13GemmUniversalIN4cute5tupleIJiiiiEEENS1_10collective13CollectiveMmaINS1_34MainloopSm90TmaGmmaWarpSpecializedILi14ENS5_IJNS4_1CILi4EEESB_NSA_ILi1EEEEEENS1_32KernelTmaWarpSpecializedPingpongEEENS5_IJNSA_ILi64EEESG_NSA_ILi128EEEEEEaNS5_IJlSC_lEEEaSJ_NS4_8TiledMMAINS4_8MMA_AtomIJNS4_4SM904GMMA26MMA_64x64x32_S32S8S8_SS_TNEEEENS4_6LayoutINS5_IJSC_SC_SC_EEENS5_IJNSA_ILi0EEESS_SS_EEEEENS5_IJNS4_10UnderscoreESV_SV_EEEEENS4_23SM90_TMA_LOAD_MULTICASTENS4_14ComposedLayoutINS4_7SwizzleILi3ELi4ELi3EEENS4_18smem_ptr_flag_bitsILi8EEENSQ_INS5_IJNSA_ILi8EEESH_EEENS5_IJSH_SC_EEEEEEEvNS4_8identityESY_S18_vS19_EENS_8epilogue10collective6detail29Sm90TmaWarpSpecializedAdapterINS1C_15DefaultEpilogueIaSJ_SJ_NS1B_6thread17LinearCombinationIaLi1EiiLNS1G_9ScaleType4KindE0ELNS_15FloatRoundStyleE2EaEENS1_15EpilogueDefaultEEEEEvvEEEEvNT_6ParamsE --------------------------
	.section	.nv.info._ZN7cutlass13device_kernelINS_4gemm6kernel13GemmUniversalIN4cute5tupleIJiiiiEEENS1_10collective13CollectiveMmaINS1_34MainloopSm90TmaGmmaWarpSpecializedILi14ENS5_IJNS4_1CILi4EEESB_NSA_ILi1EEEEEENS1_32KernelTmaWarpSpecializedPingpongEEENS5_IJNSA_ILi64EEESG_NSA_ILi128EEEEEEaNS5_IJlSC_lEEEaSJ_NS4_8TiledMMAINS4_8MMA_AtomIJNS4_4SM904GMMA26MMA_64x64x32_S32S8S8_SS_TNEEEENS4_6LayoutINS5_IJSC_SC_SC_EEENS5_IJNSA_ILi0EEESS_SS_EEEEENS5_IJNS4_10UnderscoreESV_SV_EEEEENS4_23SM90_TMA_LOAD_MULTICASTENS4_14ComposedLayoutINS4_7SwizzleILi3ELi4ELi3EEENS4_18smem_ptr_flag_bitsILi8EEENSQ_INS5_IJNSA_ILi8EEESH_EEENS5_IJSH_SC_EEEEEEEvNS4_8identityESY_S18_vS19_EENS_8epilogue10collective6detail29Sm90TmaWarpSpecializedAdapterINS1C_15DefaultEpilogueIaSJ_SJ_NS1B_6thread17LinearCombinationIaLi1EiiLNS1G_9ScaleType4KindE0ELNS_15FloatRoundStyleE2EaEENS1_15EpilogueDefaultEEEEEvvEEEEvNT_6ParamsE,"",@"SHT_CUDA_INFO"
	.sectionflags	@""
	.align	4


	//----- nvinfo : EIATTR_CUDA_API_VERSION
	.align		4
        /*0000*/ 	.byte	0x04, 0x37
        /*0002*/ 	.short	(.L_21 - .L_20)
.L_20:
        /*0004*/ 	.word	0x00000082


	//----- nvinfo : EIATTR_KPARAM_INFO
	.align		4
.L_21:
        /*0008*/ 	.byte	0x04, 0x17
        /*000a*/ 	.short	(.L_23 - .L_22)
.L_22:
        /*000c*/ 	.word	0x00000000
        /*0010*/ 	.short	0x0000
        /*0012*/ 	.short	0x0070
        /*0014*/ 	.byte	0x00, 0xf0, 0x01, 0x10


	//----- nvinfo : EIATTR_SPARSE_MMA_MASK
	.align		4
.L_23:
        /*0018*/ 	.byte	0x03, 0x50
        /*001a*/ 	.short	0x0000


	//----- nvinfo : EIATTR_MAXREG_COUNT
	.align		4
        /*001c*/ 	.byte	0x03, 0x1b
        /*001e*/ 	.short	0x00a8


	//----- nvinfo : EIATTR_NUM_BARRIERS
	.align		4
        /*0020*/ 	.byte	0x02, 0x4c
        /*0022*/ 	.byte	0x01
	.zero		1


	//----- nvinfo : EIATTR_EXTERNS
	.align		4
        /*0024*/ 	.byte	0x04, 0x0f
        /*0026*/ 	.short	(.L_25 - .L_24)


	//   ....[0]....
	.align		4
.L_24:
        /*0028*/ 	.word	index@(__assertfail)


	//----- nvinfo : EIATTR_ANNOTATIONS
	.align		4
.L_25:
        /*002c*/ 	.byte	0x04, 0x55
        /*002e*/ 	.short	(.L_27 - .L_26)


	//   ....[0]....
.L_26:
        /*0030*/ 	.word	0x00000001
        /*0034*/ 	.byte	0x40, 0x0f, 0x00, 0x00, 0x01, 0x00, 0x00, 0x00, 0x30, 0x41, 0x00, 0x00, 0x01, 0x00, 0x00, 0x00
        /*0044*/ 	.byte	0xf0, 0x4e, 0x00, 0x00


	//----- nvinfo : EIATTR_MERCURY_ISA_VERSION
	.align		4
.L_27:
        /*0048*/ 	.byte	0x03, 0x5f
        /*004a*/ 	.short	0x0101


	//----- nvinfo : EIATTR_INT_WARP_WIDE_INSTR_OFFSETS
	.align		4
        /*004c*/ 	.byte	0x04, 0x31
        /*004e*/ 	.short	(.L_29 - .L_28)


	//   ....[0]....
.L_28:
        /*0050*/ 	.word	0x00000710


	//   ....[1]....
        /*0054*/ 	.word	0x00000730


	//   ....[2]....
        /*0058*/ 	.word	0x00000750


	//   ....[3]....
        /*005c*/ 	.word	0x00000840


	//   ....[4]....
        /*0060*/ 	.word	0x00000860


	//   ....[5]....
        /*0064*/ 	.word	0x00000870


	//   ....[6]....
        /*0068*/ 	.word	0x00000920


	//   ....[7]....
        /*006c*/ 	.word	0x00000970


	//----- nvinfo : EIATTR_COOP_GROUP_MASK_REGIDS
	.align		4
.L_29:
        /*0070*/ 	.byte	0x04, 0x29
        /*0072*/ 	.short	(.L_31 - .L_30)


	//   ....[0]....
.L_30:
        /*0074*/ 	.word	0xffffffff


	//   ....[1]....
        /*0078*/ 	.word	0xffffffff


	//   ....[2]....
        /*007c*/ 	.word	0xffffffff


	//   ....[3]....
        /*0080*/ 	.word	0xffffffff


	//   ....[4]....
        /*0084*/ 	.word	0xffffffff


	//   ....[5]....
        /*0088*/ 	.word	0xffffffff


	//   ....[6]....
        /*008c*/ 	.word	0xffffffff


	//----- nvinfo : EIATTR_COOP_GROUP_INSTR_OFFSETS
	.align		4
.L_31:
        /*0090*/ 	.byte	0x04, 0x28
        /*0092*/ 	.short	(.L_33 - .L_32)


	//   ....[0]....
.L_32:
        /*0094*/ 	.word	0x00000070


	//   ....[1]....
        /*0098*/ 	.word	0x00000080


	//   ....[2]....
        /*009c*/ 	.word	0x00000140


	//   ....[3]....
        /*00a0*/ 	.word	0x000004a0


	//   ....[4]....
        /*00a4*/ 	.word	0x000004e0


	//   ....[5]....
        /*00a8*/ 	.word	0x00000890


	//   ....[6]....
        /*00ac*/ 	.word	0x00000ae0


	//----- nvinfo : EIATTR_REG_RECONFIG
	.align		4
.L_33:
        /*00b0*/ 	.byte	0x01, 0x54
	.zero		2


	//----- nvinfo : EIATTR_SYSCALL_OFFSETS
	.align		4
        /*00b4*/ 	.byte	0x04, 0x46
        /*00b6*/ 	.short	(.L_35 - .L_34)


	//   ....[0]....
.L_34:
        /*00b8*/ 	.word	0x000019f0


	//----- nvinfo : EIATTR_MBARRIER_INSTR_OFFSETS
	.align		4
.L_35:
        /*00bc*/ 	.byte	0x04, 0x39
        /*00be*/ 	.short	(.L_37 - .L_36)


	//   ....[0]....
.L_36:
        /*00c0*/ 	.word	0x000002a0
        /*00c4*/ 	.word	0x000000ff
        /*00c8*/ 	.word	0x00000000
        /*00cc*/ 	.short	0x0100
        /*00ce*/ 	.byte	0x08
	.zero		1


	//   ....[1]....
        /*00d0*/ 	.word	0x000002b0
        /*00d4*/ 	.word	0x000000ff
        /*00d8*/ 	.word	0x00000070
        /*00dc*/ 	.short	0x0100
        /*00de*/ 	.byte	0x08
	.zero		1


	//   ....[2]....
        /*00e0*/ 	.word	0x000002c0
        /*00e4*/ 	.word	0x000000ff
        /*00e8*/ 	.word	0x00000008
        /*00ec*/ 	.short	0x0100
        /*00ee*/ 	.byte	0x08
	.zero		1


	//   ....[3]....
        /*00f0*/ 	.word	0x000002d0
        /*00f4*/ 	.word	0x000000ff
        /*00f8*/ 	.word	0x00000078
        /*00fc*/ 	.short	0x0100
        /*00fe*/ 	.byte	0x08
	.zero		1


	//   ....[4]....
        /*0100*/ 	.word	0x000002e0
        /*0104*/ 	.word	0x000000ff
        /*0108*/ 	.word	0x00000010
        /*010c*/ 	.short	0x0100
        /*010e*/ 	.byte	0x08
	.zero		1


	//   ....[5]....
        /*0110*/ 	.word	0x000002f0
        /*0114*/ 	.word	0x000000ff
        /*0118*/ 	.word	0x00000080
        /*011c*/ 	.short	0x0100
        /*011e*/ 	.byte	0x08
	.zero		1


	//   ....[6]....
        /*0120*/ 	.word	0x00000300
        /*0124*/ 	.word	0x000000ff
        /*0128*/ 	.word	0x00000018
        /*012c*/ 	.short	0x0100
        /*012e*/ 	.byte	0x08
	.zero		1


	//   ....[7]....
        /*0130*/ 	.word	0x00000310
        /*0134*/ 	.word	0x000000ff
        /*0138*/ 	.word	0x00000088
        /*013c*/ 	.short	0x0100
        /*013e*/ 	.byte	0x08
	.zero		1


	//   ....[8]....
        /*0140*/ 	.word	0x00000320
        /*0144*/ 	.word	0x000000ff
        /*0148*/ 	.word	0x00000020
        /*014c*/ 	.short	0x0100
        /*014e*/ 	.byte	0x08
	.zero		1


	//   ....[9]....
        /*0150*/ 	.word	0x00000330
        /*0154*/ 	.word	0x000000ff
        /*0158*/ 	.word	0x00000090
        /*015c*/ 	.short	0x0100
        /*015e*/ 	.byte	0x08
	.zero		1


	//   ....[10]....
        /*0160*/ 	.word	0x00000340
        /*0164*/ 	.word	0x000000ff
        /*0168*/ 	.word	0x00000028
        /*016c*/ 	.short	0x0100
        /*016e*/ 	.byte	0x08
	.zero		1


	//   ....[11]....
        /*0170*/ 	.word	0x00000350
        /*0174*/ 	.word	0x000000ff
        /*0178*/ 	.word	0x00000098
        /*017c*/ 	.short	0x0100
        /*017e*/ 	.byte	0x08
	.zero		1


	//   ....[12]....
        /*0180*/ 	.word	0x00000360
        /*0184*/ 	.word	0x000000ff
        /*0188*/ 	.word	0x00000030
        /*018c*/ 	.short	0x0100
        /*018e*/ 	.byte	0x08
	.zero		1


	//   ....[13]....
        /*0190*/ 	.word	0x00000370
        /*0194*/ 	.word	0x000000ff
        /*0198*/ 	.word	0x000000a0
        /*019c*/ 	.short	0x0100
        /*019e*/ 	.byte	0x08
	.zero		1


	//   ....[14]....
        /*01a0*/ 	.word	0x00000380
        /*01a4*/ 	.word	0x000000ff
        /*01a8*/ 	.word	0x00000038
        /*01ac*/ 	.short	0x0100
        /*01ae*/ 	.byte	0x08
	.zero		1


	//   ....[15]....
        /*01b0*/ 	.word	0x00000390
        /*01b4*/ 	.word	0x000000ff
        /*01b8*/ 	.word	0x000000a8
        /*01bc*/ 	.short	0x0100
        /*01be*/ 	.byte	0x08
	.zero		1


	//   ....[16]....
        /*01c0*/ 	.word	0x000003a0
        /*01c4*/ 	.word	0x000000ff
        /*01c8*/ 	.word	0x00000040
        /*01cc*/ 	.short	0x0100
        /*01ce*/ 	.byte	0x08
	.zero		1


	//   ....[17]....
        /*01d0*/ 	.word	0x000003b0
        /*01d4*/ 	.word	0x000000ff
        /*01d8*/ 	.word	0x000000b0
        /*01dc*/ 	.short	0x0100
        /*01de*/ 	.byte	0x08
	.zero		1


	//   ....[18]....
        /*01e0*/ 	.word	0x000003c0
        /*01e4*/ 	.word	0x000000ff
        /*01e8*/ 	.word	0x00000048
        /*01ec*/ 	.short	0x0100
        /*01ee*/ 	.byte	0x08
	.zero		1


	//   ....[19]....
        /*01f0*/ 	.word	0x000003d0
        /*01f4*/ 	.word	0x000000ff
        /*01f8*/ 	.word	0x000000b8
        /*01fc*/ 	.short	0x0100
        /*01fe*/ 	.byte	0x08
	.zero		1


	//   ....[20]....
        /*0200*/ 	.word	0x000003e0
        /*0204*/ 	.word	0x000000ff
        /*0208*/ 	.word	0x00000050
        /*020c*/ 	.short	0x0100
        /*020e*/ 	.byte	0x08
	.zero		1


	//   ....[21]....
        /*0210*/ 	.word	0x000003f0
        /*0214*/ 	.word	0x000000ff
        /*0218*/ 	.word	0x000000c0
        /*021c*/ 	.short	0x0100
        /*021e*/ 	.byte	0x08
	.zero		1


	//   ....[22]....
        /*0220*/ 	.word	0x00000400
        /*0224*/ 	.word	0x000000ff
        /*0228*/ 	.word	0x00000058
        /*022c*/ 	.short	0x0100
        /*022e*/ 	.byte	0x08
	.zero		1


	//   ....[23]....
        /*0230*/ 	.word	0x00000410
        /*0234*/ 	.word	0x000000ff
        /*0238*/ 	.word	0x000000c8
        /*023c*/ 	.short	0x0100
        /*023e*/ 	.byte	0x08
	.zero		1


	//   ....[24]....
        /*0240*/ 	.word	0x00000420
        /*0244*/ 	.word	0x000000ff
        /*0248*/ 	.word	0x00000060
        /*024c*/ 	.short	0x0100
        /*024e*/ 	.byte	0x08
	.zero		1


	//   ....[25]....
        /*0250*/ 	.word	0x00000430
        /*0254*/ 	.word	0x000000ff
        /*0258*/ 	.word	0x000000d0
        /*025c*/ 	.short	0x0100
        /*025e*/ 	.byte	0x08
	.zero		1


	//   ....[26]....
        /*0260*/ 	.word	0x00000440
        /*0264*/ 	.word	0x000000ff
        /*0268*/ 	.word	0x00000068
        /*026c*/ 	.short	0x0100
        /*026e*/ 	.byte	0x08
	.zero		1


	//   ....[27]....
        /*0270*/ 	.word	0x00000450
        /*0274*/ 	.word	0x000000ff
        /*0278*/ 	.word	0x000000d8
        /*027c*/ 	.short	0x0100
        /*027e*/ 	.byte	0x08
	.zero		1


	//   ....[28]....
        /*0280*/ 	.word	0x000009a0
        /*0284*/ 	.word	0x000000ff
        /*0288*/ 	.word	0x00000110
        /*028c*/ 	.short	0x0100
        /*028e*/ 	.byte	0x08
	.zero		1


	//   ....[29]....
        /*0290*/ 	.word	0x00000a30
        /*0294*/ 	.word	0x000000ff
        /*0298*/ 	.word	0x00000118
        /*029c*/ 	.short	0x0100
        /*029e*/ 	.byte	0x08
	.zero		1


	//   ....[30]....
        /*02a0*/ 	.word	0x00000a60
        /*02a4*/ 	.word	0x000000ff
        /*02a8*/ 	.word	0x000000f0
        /*02ac*/ 	.short	0x0100
        /*02ae*/ 	.byte	0x09
	.zero		1


	//   ....[31]....
        /*02b0*/ 	.word	0x00000a70
        /*02b4*/ 	.word	0x000000ff
        /*02b8*/ 	.word	0x000000f8
        /*02bc*/ 	.short	0x0100
        /*02be*/ 	.byte	0x09
	.zero		1


	//   ....[32]....
        /*02c0*/ 	.word	0x00000a80
        /*02c4*/ 	.word	0x000000ff
        /*02c8*/ 	.word	0x00000100
        /*02cc*/ 	.short	0x0100
        /*02ce*/ 	.byte	0x09
	.zero		1


	//   ....[33]....
        /*02d0*/ 	.word	0x00000a90
        /*02d4*/ 	.word	0x000000ff
        /*02d8*/ 	.word	0x00000108
        /*02dc*/ 	.short	0x0100
        /*02de*/ 	.byte	0x09
	.zero		1


	//   ....[34]....
        /*02e0*/ 	.word	0x000018d0
        /*02e4*/ 	.word	0x0000003f
        /*02e8*/ 	.word	0x00000000
        /*02ec*/ 	.short	0x010a
        /*02ee*/ 	.byte	0x2a
	.zero		1


	//   ....[35]....
        /*02f0*/ 	.word	0x00001a80
        /*02f4*/ 	.word	0x00000003
        /*02f8*/ 	.word	0x00000000
        /*02fc*/ 	.short	0x010a
        /*02fe*/ 	.byte	0x3f
	.zero		1


	//   ....[36]....
        /*0300*/ 	.word	0x00001ac0
        /*0304*/ 	.word	0x00000003
        /*0308*/ 	.word	0x00000000
        /*030c*/ 	.short	0x010a
        /*030e*/ 	.byte	0x3f
	.zero		1


	//   ....[37]....
        /*0310*/ 	.word	0x00001dc0
        /*0314*/ 	.word	0x000000ff
        /*0318*/ 	.word	0x00000000
        /*031c*/ 	.short	0x010a
        /*031e*/ 	.byte	0x04
	.zero		1


	//   ....[38]....
        /*0320*/ 	.word	0x00001e00
        /*0324*/ 	.word	0x000000ff
        /*0328*/ 	.word	0x00000000
        /*032c*/ 	.short	0x010a
        /*032e*/ 	.byte	0x04
	.zero		1


	//   ....[39]....
        /*0330*/ 	.word	0x00002060
        /*0334*/ 	.word	0x00000005
        /*0338*/ 	.word	0x00000000
        /*033c*/ 	.short	0x0101
        /*033e*/ 	.byte	0x3f
	.zero		1


	//   ....[40]....
        /*0340*/ 	.word	0x00002160
        /*0344*/ 	.word	0x00000040
        /*0348*/ 	.word	0x00000000
        /*034c*/ 	.short	0x0101
        /*034e*/ 	.byte	0x2f
	.zero		1


	//   ....[41]....
        /*0350*/ 	.word	0x00002280
        /*0354*/ 	.word	0x00000000
        /*0358*/ 	.word	0x00000000
        /*035c*/ 	.short	0x0101
        /*035e*/ 	.byte	0x3f
	.zero		1


	//   ....[42]....
        /*0360*/ 	.word	0x00002340
        /*0364*/ 	.word	0x0000003f
        /*0368*/ 	.word	0x00000010
        /*036c*/ 	.short	0x010a
        /*036e*/ 	.byte	0x2a
	.zero		1


	//   ....[43]....
        /*0370*/ 	.word	0x00004150
        /*0374*/ 	.word	0x00000042
        /*0378*/ 	.word	0x00000000
        /*037c*/ 	.short	0x0101
        /*037e*/ 	.byte	0x2f
	.zero		1


	//   ....[44]....
        /*0380*/ 	.word	0x00004c40
        /*0384*/ 	.word	0x0000000a
        /*0388*/ 	.word	0x00000070
        /*038c*/ 	.short	0x010a
        /*038e*/ 	.byte	0x3f
	.zero		1


	//   ....[45]....
        /*0390*/ 	.word	0x00005000
        /*0394*/ 	.word	0x00000008
        /*0398*/ 	.word	0x00000118
        /*039c*/ 	.short	0x0101
        /*039e*/ 	.byte	0x3f
	.zero		1


	//   ....[46]....
        /*03a0*/ 	.word	0x00005790
        /*03a4*/ 	.word	0x00000009
        /*03a8*/ 	.word	0x00000000
        /*03ac*/ 	.short	0x010a
        /*03ae*/ 	.byte	0x3f
	.zero		1


	//   ....[47]....
        /*03b0*/ 	.word	0x00005810
        /*03b4*/ 	.word	0x00000008
        /*03b8*/ 	.word	0x00000000
        /*03bc*/ 	.short	0x010a
        /*03be*/ 	.byte	0x3f
	.zero		1


	//   ....[48]....
        /*03c0*/ 	.word	0x000058a0
        /*03c4*/ 	.word	0x00000009
        /*03c8*/ 	.word	0x00000000
        /*03cc*/ 	.short	0x010a
        /*03ce*/ 	.byte	0x3f
	.zero		1


	//   ....[49]....
        /*03d0*/ 	.word	0x00005930
        /*03d4*/ 	.word	0x00000008
        /*03d8*/ 	.word	0x00000000
        /*03dc*/ 	.short	0x010a
        /*03de*/ 	.byte	0x3f
	.zero		1


	//   ....[50]....
        /*03e0*/ 	.word	0x000059c0
        /*03e4*/ 	.word	0x00000009
        /*03e8*/ 	.word	0x00000000
        /*03ec*/ 	.short	0x010a
        /*03ee*/ 	.byte	0x3f
	.zero		1


	//   ....[51]....
        /*03f0*/ 	.word	0x00005a50
        /*03f4*/ 	.word	0x00000008
        /*03f8*/ 	.word	0x00000000
        /*03fc*/ 	.short	0x010a
        /*03fe*/ 	.byte	0x3f
	.zero		1


	//   ....[52]....
        /*0400*/ 	.word	0x00005ae0
        /*0404*/ 	.word	0x00000009
        /*0408*/ 	.word	0x00000000
        /*040c*/ 	.short	0x010a
        /*040e*/ 	.byte	0x3f
	.zero		1


	//   ....[53]....
        /*0410*/ 	.word	0x00005b70
        /*0414*/ 	.word	0x00000008
        /*0418*/ 	.word	0x00000000
        /*041c*/ 	.short	0x010a
        /*041e*/ 	.byte	0x3f
	.zero		1


	//   ....[54]....
        /*0420*/ 	.word	0x00005c00
        /*0424*/ 	.word	0x00000009
        /*0428*/ 	.word	0x00000000
        /*042c*/ 	.short	0x010a
        /*042e*/ 	.byte	0x3f
	.zero		1


	//   ....[55]....
        /*0430*/ 	.word	0x00005c90
        /*0434*/ 	.word	0x00000008
        /*0438*/ 	.word	0x00000000
        /*043c*/ 	.short	0x010a
        /*043e*/ 	.byte	0x3f
	.zero		1


	//   ....[56]....
        /*0440*/ 	.word	0x00005d20
        /*0444*/ 	.word	0x00000009
        /*0448*/ 	.word	0x00000000
        /*044c*/ 	.short	0x010a
        /*044e*/ 	.byte	0x3f
	.zero		1


	//   ....[57]....
        /*0450*/ 	.word	0x00005db0
        /*0454*/ 	.word	0x00000008
        /*0458*/ 	.word	0x00000000
        /*045c*/ 	.short	0x010a
        /*045e*/ 	.byte	0x3f
	.zero		1


	//   ....[58]....
        /*0460*/ 	.word	0x00005e40
        /*0464*/ 	.word	0x0000000b
        /*0468*/ 	.word	0x00000000
        /*046c*/ 	.short	0x010a
        /*046e*/ 	.byte	0x3f
	.zero		1


	//   ....[59]....
        /*0470*/ 	.word	0x00005ed0
        /*0474*/ 	.word	0x00000003
        /*0478*/ 	.word	0x00000000
        /*047c*/ 	.short	0x010a
        /*047e*/ 	.byte	0x3f
	.zero		1


	//   ....[60]....
        /*0480*/ 	.word	0x00005f30
        /*0484*/ 	.word	0x00000041
        /*0488*/ 	.word	0x00000000
        /*048c*/ 	.short	0x010a
        /*048e*/ 	.byte	0x3f
	.zero		1


	//   ....[61]....
        /*0490*/ 	.word	0x00005f80
        /*0494*/ 	.word	0x00000003
        /*0498*/ 	.word	0x00000000
        /*049c*/ 	.short	0x010a
        /*049e*/ 	.byte	0x3f
	.zero		1


	//   ....[62]....
        /*04a0*/ 	.word	0x00005fe0
        /*04a4*/ 	.word	0x00000005
        /*04a8*/ 	.word	0x00000000
        /*04ac*/ 	.short	0x010a
        /*04ae*/ 	.byte	0x3f
	.zero		1


	//   ....[63]....
        /*04b0*/ 	.word	0x00006030
        /*04b4*/ 	.word	0x00000041
        /*04b8*/ 	.word	0x00000010
        /*04bc*/ 	.short	0x010a
        /*04be*/ 	.byte	0x3f
	.zero		1


	//   ....[64]....
        /*04c0*/ 	.word	0x00006100
        /*04c4*/ 	.word	0x0000000a
        /*04c8*/ 	.word	0x00000070
        /*04cc*/ 	.short	0x010a
        /*04ce*/ 	.byte	0x3f
	.zero		1


	//   ....[65]....
        /*04d0*/ 	.word	0x000061d0
        /*04d4*/ 	.word	0x00000009
        /*04d8*/ 	.word	0x00000000
        /*04dc*/ 	.short	0x010a
        /*04de*/ 	.byte	0x3f
	.zero		1


	//   ....[66]....
        /*04e0*/ 	.word	0x00006220
        /*04e4*/ 	.word	0x00000008
        /*04e8*/ 	.word	0x00000000
        /*04ec*/ 	.short	0x010a
        /*04ee*/ 	.byte	0x3f
	.zero		1


	//   ....[67]....
        /*04f0*/ 	.word	0x00006270
        /*04f4*/ 	.word	0x00000009
        /*04f8*/ 	.word	0x00000000
        /*04fc*/ 	.short	0x010a
        /*04fe*/ 	.byte	0x3f
	.zero		1


	//   ....[68]....
        /*0500*/ 	.word	0x000062c0
        /*0504*/ 	.word	0x00000008
        /*0508*/ 	.word	0x00000000
        /*050c*/ 	.short	0x010a
        /*050e*/ 	.byte	0x3f
	.zero		1


	//   ....[69]....
        /*0510*/ 	.word	0x00006310
        /*0514*/ 	.word	0x00000009
        /*0518*/ 	.word	0x00000000
        /*051c*/ 	.short	0x010a
        /*051e*/ 	.byte	0x3f
	.zero		1


	//   ....[70]....
        /*0520*/ 	.word	0x00006360
        /*0524*/ 	.word	0x00000008
        /*0528*/ 	.word	0x00000000
        /*052c*/ 	.short	0x010a
        /*052e*/ 	.byte	0x3f
	.zero		1


	//   ....[71]....
        /*0530*/ 	.word	0x000063b0
        /*0534*/ 	.word	0x00000009
        /*0538*/ 	.word	0x00000000
        /*053c*/ 	.short	0x010a
        /*053e*/ 	.byte	0x3f
	.zero		1


	//   ....[72]....
        /*0540*/ 	.word	0x00006400
        /*0544*/ 	.word	0x00000008
        /*0548*/ 	.word	0x00000000
        /*054c*/ 	.short	0x010a
        /*054e*/ 	.byte	0x3f
	.zero		1


	//   ....[73]....
        /*0550*/ 	.word	0x00006450
        /*0554*/ 	.word	0x00000009
        /*0558*/ 	.word	0x00000000
        /*055c*/ 	.short	0x010a
        /*055e*/ 	.byte	0x3f
	.zero		1


	//   ....[74]....
        /*0560*/ 	.word	0x000064a0
        /*0564*/ 	.word	0x00000008
        /*0568*/ 	.word	0x00000000
        /*056c*/ 	.short	0x010a
        /*056e*/ 	.byte	0x3f
	.zero		1


	//   ....[75]....
        /*0570*/ 	.word	0x000064f0
        /*0574*/ 	.word	0x00000009
        /*0578*/ 	.word	0x00000000
        /*057c*/ 	.short	0x010a
        /*057e*/ 	.byte	0x3f
	.zero		1


	//   ....[76]....
        /*0580*/ 	.word	0x00006540
        /*0584*/ 	.word	0x00000008
        /*0588*/ 	.word	0x00000000
        /*058c*/ 	.short	0x010a
        /*058e*/ 	.byte	0x3f
	.zero		1


	//   ....[77]....
        /*0590*/ 	.word	0x00006590
        /*0594*/ 	.word	0x0000000b
        /*0598*/ 	.word	0x00000000
        /*059c*/ 	.short	0x010a
        /*059e*/ 	.byte	0x3f
	.zero		1


	//----- nvinfo : EIATTR_NUM_MBARRIERS
	.align		4
.L_37:
        /*05a0*/ 	.byte	0x03, 0x38
        /*05a2*/ 	.short	0x0022


	//----- nvinfo : EIATTR_EXIT_INSTR_OFFSETS
	.align		4
        /*05a4*/ 	.byte	0x04, 0x1c
        /*05a6*/ 	.short	(.L_39 - .L_38)


	//   ....[0]....
.L_38:
        /*05a8*/ 	.word	0x00001590


	//   ....[1]....
        /*05ac*/ 	.word	0x000015f0


	//   ....[2]....
        /*05b0*/ 	.word	0x000047e0


	//   ....[3]....
        /*05b4*/ 	.word	0x00004810


	//   ....[4]....
        /*05b8*/ 	.word	0x00005f20


	//----- nvinfo : EIATTR_MAX_THREADS
	.align		4
.L_39:
        /*05bc*/ 	.byte	0x04, 0x05
        /*05be*/ 	.short	(.L_41 - .L_40)
.L_40:
        /*05c0*/ 	.word	0x00000180
        /*05c4*/ 	.word	0x00000001
        /*05c8*/ 	.word	0x00000001


	//----- nvinfo : EIATTR_CRS_STACK_SIZE
	.align		4
.L_41:
        /*05cc*/ 	.byte	0x04, 0x1e
        /*05ce*/ 	.short	(.L_43 - .L_42)
.L_42:
        /*05d0*/ 	.word	0x00000000


	//----- nvinfo : EIATTR_CBANK_PARAM_SIZE
	.align		4
.L_43:
        /*05d4*/ 	.byte	0x03, 0x19
        /*05d6*/ 	.short	0x0470


	//----- nvinfo : EIATTR_PARAM_CBANK
	.align		4
        /*05d8*/ 	.byte	0x04, 0x0a
        /*05da*/ 	.short	(.L_45 - .L_44)
	.align		4
.L_44:
        /*05dc*/ 	.word	index@(.nv.constant0._ZN7cutlass13device_kernelINS_4gemm6kernel13GemmUniversalIN4cute5tupleIJiiiiEEENS1_10collective13CollectiveMmaINS1_34MainloopSm90TmaGmmaWarpSpecializedILi14ENS5_IJNS4_1CILi4EEESB_NSA_ILi1EEEEEENS1_32KernelTmaWarpSpecializedPingpongEEENS5_IJNSA_ILi64EEESG_NSA_ILi128EEEEEEaNS5_IJlSC_lEEEaSJ_NS4_8TiledMMAINS4_8MMA_AtomIJNS4_4SM904GMMA26MMA_64x64x32_S32S8S8_SS_TNEEEENS4_6LayoutINS5_IJSC_SC_SC_EEENS5_IJNSA_ILi0EEESS_SS_EEEEENS5_IJNS4_10UnderscoreESV_SV_EEEEENS4_23SM90_TMA_LOAD_MULTICASTENS4_14ComposedLayoutINS4_7SwizzleILi3ELi4ELi3EEENS4_18smem_ptr_flag_bitsILi8EEENSQ_INS5_IJNSA_ILi8EEESH_EEENS5_IJSH_SC_EEEEEEEvNS4_8identityESY_S18_vS19_EENS_8epilogue10collective6detail29Sm90TmaWarpSpecializedAdapterINS1C_15DefaultEpilogueIaSJ_SJ_NS1B_6thread17LinearCombinationIaLi1EiiLNS1G_9ScaleType4KindE0ELNS_15FloatRoundStyleE2EaEENS1_15EpilogueDefaultEEEEEvvEEEEvNT_6ParamsE)
        /*05e0*/ 	.short	0x0210
        /*05e2*/ 	.short	0x0470


	//----- nvinfo : EIATTR_SW_WAR
	.align		4
.L_45:
        /*05e4*/ 	.byte	0x04, 0x36
        /*05e6*/ 	.short	(.L_47 - .L_46)
.L_46:
        /*05e8*/ 	.word	0x00000008
.L_47:


//--------------------- .nv.callgraph             --------------------------
	.section	.nv.callgraph,"",@"SHT_CUDA_CALLGRAPH"
	.align	4
	.sectionentsize	8
	.align		4
        /*0000*/ 	.word	0x00000000
	.align		4
        /*0004*/ 	.word	0xffffffff
	.align		4
        /*0008*/ 	.word	index@(_ZN7cutlass13device_kernelINS_4gemm6kernel13GemmUniversalIN4cute5tupleIJiiiiEEENS1_10collective13CollectiveMmaINS1_34MainloopSm90TmaGmmaWarpSpecializedILi14ENS5_IJNS4_1CILi4EEESB_NSA_ILi1EEEEEENS1_32KernelTmaWarpSpecializedPingpongEEENS5_IJNSA_ILi64EEESG_NSA_ILi128EEEEEEaNS5_IJlSC_lEEEaSJ_NS4_8TiledMMAINS4_8MMA_AtomIJNS4_4SM904GMMA26MMA_64x64x32_S32S8S8_SS_TNEEEENS4_6LayoutINS5_IJSC_SC_SC_EEENS5_IJNSA_ILi0EEESS_SS_EEEEENS5_IJNS4_10UnderscoreESV_SV_EEEEENS4_23SM90_TMA_LOAD_MULTICASTENS4_14ComposedLayoutINS4_7SwizzleILi3ELi4ELi3EEENS4_18smem_ptr_flag_bitsILi8EEENSQ_INS5_IJNSA_ILi8EEESH_EEENS5_IJSH_SC_EEEEEEEvNS4_8identityESY_S18_vS19_EENS_8epilogue10collective6detail29Sm90TmaWarpSpecializedAdapterINS1C_15DefaultEpilogueIaSJ_SJ_NS1B_6thread17LinearCombinationIaLi1EiiLNS1G_9ScaleType4KindE0ELNS_15FloatRoundStyleE2EaEENS1_15EpilogueDefaultEEEEEvvEEEEvNT_6ParamsE)
	.align		4
        /*000c*/ 	.word	index@(__assertfail)
	.align		4
        /*0010*/ 	.word	0x00000000
	.align		4
        /*0014*/ 	.word	0xfffffffe
	.align		4
        /*0018*/ 	.word	0x00000000
	.align		4
        /*001c*/ 	.word	0xfffffffd
	.align		4
        /*0020*/ 	.word	0x00000000
	.align		4
        /*0024*/ 	.word	0xfffffffc


//--------------------- .nv.constant4             --------------------------
	.section	.nv.constant4,"a",@progbits
	.align	8
	.align		8
.nv.constant4:
        /*0000*/ 	.dword	__assertfail
	.align		8
        /*0008*/ 	.dword	__unnamed_1
	.align		8
        /*0010*/ 	.dword	_ZN40_INTERNAL_f0a68dbf_4_k_cu_e4310323_207664cuda3std3__45__cpo5beginE
	.align		8
        /*0018*/ 	.dword	_ZN40_INTERNAL_f0a68dbf_4_k_cu_e4310323_207664cuda3std3__45__cpo3endE
	.align		8
        /*0020*/ 	.dword	_ZN40_INTERNAL_f0a68dbf_4_k_cu_e4310323_207664cuda3std3__45__cpo6cbeginE
	.align		8
        /*0028*/ 	.dword	_ZN40_INTERNAL_f0a68dbf_4_k_cu_e4310323_207664cuda3std3__45__cpo4cendE
	.align		8
        /*0030*/ 	.dword	_ZN40_INTERNAL_f0a68dbf_4_k_cu_e4310323_207664cuda3std3__442_GLOBAL__N__f0a68dbf_4_k_cu_e4310323_207666ignoreE
	.align		8
        /*0038*/ 	.dword	_ZN40_INTERNAL_f0a68dbf_4_k_cu_e4310323_207664cuda3std3__419piecewise_constructE
	.align		8
        /*0040*/ 	.dword	_ZN40_INTERNAL_f0a68dbf_4_k_cu_e4310323_207664cuda3std3__48in_placeE
	.align		8
        /*0048*/ 	.dword	_ZN40_INTERNAL_f0a68dbf_4_k_cu_e4310323_207664cuda3std6ranges3__45__cpo4swapE
	.align		8
        /*0050*/ 	.dword	_ZN40_INTERNAL_f0a68dbf_4_k_cu_e4310323_207664cuda3std6ranges3__45__cpo9iter_moveE
	.align		8
        /*0058*/ 	.dword	_ZN40_INTERNAL_f0a68dbf_4_k_cu_e4310323_207664cute7productE
	.align		8
        /*0060*/ 	.dword	_ZN40_INTERNAL_f0a68dbf_4_k_cu_e4310323_207664cute1_E
	.align		8
        /*0068*/ 	.dword	$str$22
	.align		8
        /*0070*/ 	.dword	$str$23


//--------------------- .text._ZN7cutlass13device_kernelINS_4gemm6kernel13GemmUniversalIN4cute5tupleIJiiiiEEENS1_10collective13CollectiveMmaINS1_34MainloopSm90TmaGmmaWarpSpecializedILi14ENS5_IJNS4_1CILi4EEESB_NSA_ILi1EEEEEENS1_32KernelTmaWarpSpecializedPingpongEEENS5_IJNSA_ILi64EEESG_NSA_ILi128EEEEEEaNS5_IJlSC_lEEEaSJ_NS4_8TiledMMAINS4_8MMA_AtomIJNS4_4SM904GMMA26MMA_64x64x32_S32S8S8_SS_TNEEEENS4_6LayoutINS5_IJSC_SC_SC_EEENS5_IJNSA_ILi0EEESS_SS_EEEEENS5_IJNS4_10UnderscoreESV_SV_EEEEENS4_23SM90_TMA_LOAD_MULTICASTENS4_14ComposedLayoutINS4_7SwizzleILi3ELi4ELi3EEENS4_18smem_ptr_flag_bitsILi8EEENSQ_INS5_IJNSA_ILi8EEESH_EEENS5_IJSH_SC_EEEEEEEvNS4_8identityESY_S18_vS19_EENS_8epilogue10collective6detail29Sm90TmaWarpSpecializedAdapterINS1C_15DefaultEpilogueIaSJ_SJ_NS1B_6thread17LinearCombinationIaLi1EiiLNS1G_9ScaleType4KindE0ELNS_15FloatRoundStyleE2EaEENS1_15EpilogueDefaultEEEEEvvEEEEvNT_6ParamsE --------------------------
	.section	.text._ZN7cutlass13device_kernelINS_4gemm6kernel13GemmUniversalIN4cute5tupleIJiiiiEEENS1_10collective13CollectiveMmaINS1_34MainloopSm90TmaGmmaWarpSpecializedILi14ENS5_IJNS4_1CILi4EEESB_NSA_ILi1EEEEEENS1_32KernelTmaWarpSpecializedPingpongEEENS5_IJNSA_ILi64EEESG_NSA_ILi128EEEEEEaNS5_IJlSC_lEEEaSJ_NS4_8TiledMMAINS4_8MMA_AtomIJNS4_4SM904GMMA26MMA_64x64x32_S32S8S8_SS_TNEEEENS4_6LayoutINS5_IJSC_SC_SC_EEENS5_IJNSA_ILi0EEESS_SS_EEEEENS5_IJNS4_10UnderscoreESV_SV_EEEEENS4_23SM90_TMA_LOAD_MULTICASTENS4_14ComposedLayoutINS4_7SwizzleILi3ELi4ELi3EEENS4_18smem_ptr_flag_bitsILi8EEENSQ_INS5_IJNSA_ILi8EEESH_EEENS5_IJSH_SC_EEEEEEEvNS4_8identityESY_S18_vS19_EENS_8epilogue10collective6detail29Sm90TmaWarpSpecializedAdapterINS1C_15DefaultEpilogueIaSJ_SJ_NS1B_6thread17LinearCombinationIaLi1EiiLNS1G_9ScaleType4KindE0ELNS_15FloatRoundStyleE2EaEENS1_15EpilogueDefaultEEEEEvvEEEEvNT_6ParamsE,"ax",@progbits
	.align	128
.text._ZN7cutlass13device_kernelINS_4gemm6kernel13GemmUniversalIN4cute5tupleIJiiiiEEENS1_10collective13CollectiveMmaINS1_34MainloopSm90TmaGmmaWarpSpecializedILi14ENS5_IJNS4_1CILi4EEESB_NSA_ILi1EEEEEENS1_32KernelTmaWarpSpecializedPingpongEEENS5_IJNSA_ILi64EEESG_NSA_ILi128EEEEEEaNS5_IJlSC_lEEEaSJ_NS4_8TiledMMAINS4_8MMA_AtomIJNS4_4SM904GMMA26MMA_64x64x32_S32S8S8_SS_TNEEEENS4_6LayoutINS5_IJSC_SC_SC_EEENS5_IJNSA_ILi0EEESS_SS_EEEEENS5_IJNS4_10UnderscoreESV_SV_EEEEENS4_23SM90_TMA_LOAD_MULTICASTENS4_14ComposedLayoutINS4_7SwizzleILi3ELi4ELi3EEENS4_18smem_ptr_flag_bitsILi8EEENSQ_INS5_IJNSA_ILi8EEESH_EEENS5_IJSH_SC_EEEEEEEvNS4_8identityESY_S18_vS19_EENS_8epilogue10collective6detail29Sm90TmaWarpSpecializedAdapterINS1C_15DefaultEpilogueIaSJ_SJ_NS1B_6thread17LinearCombinationIaLi1EiiLNS1G_9ScaleType4KindE0ELNS_15FloatRoundStyleE2EaEENS1_15EpilogueDefaultEEEEEvvEEEEvNT_6ParamsE:
        .type           _ZN7cutlass13device_kernelINS_4gemm6kernel13GemmUniversalIN4cute5tupleIJiiiiEEENS1_10collective13CollectiveMmaINS1_34MainloopSm90TmaGmmaWarpSpecializedILi14ENS5_IJNS4_1CILi4EEESB_NSA_ILi1EEEEEENS1_32KernelTmaWarpSpecializedPingpongEEENS5_IJNSA_ILi64EEESG_NSA_ILi128EEEEEEaNS5_IJlSC_lEEEaSJ_NS4_8TiledMMAINS4_8MMA_AtomIJNS4_4SM904GMMA26MMA_64x64x32_S32S8S8_SS_TNEEEENS4_6LayoutINS5_IJSC_SC_SC_EEENS5_IJNSA_ILi0EEESS_SS_EEEEENS5_IJNS4_10UnderscoreESV_SV_EEEEENS4_23SM90_TMA_LOAD_MULTICASTENS4_14ComposedLayoutINS4_7SwizzleILi3ELi4ELi3EEENS4_18smem_ptr_flag_bitsILi8EEENSQ_INS5_IJNSA_ILi8EEESH_EEENS5_IJSH_SC_EEEEEEEvNS4_8identityESY_S18_vS19_EENS_8epilogue10collective6detail29Sm90TmaWarpSpecializedAdapterINS1C_15DefaultEpilogueIaSJ_SJ_NS1B_6thread17LinearCombinationIaLi1EiiLNS1G_9ScaleType4KindE0ELNS_15FloatRoundStyleE2EaEENS1_15EpilogueDefaultEEEEEvvEEEEvNT_6ParamsE,@function
        .size           _ZN7cutlass13device_kernelINS_4gemm6kernel13GemmUniversalIN4cute5tupleIJiiiiEEENS1_10collective13CollectiveMmaINS1_34MainloopSm90TmaGmmaWarpSpecializedILi14ENS5_IJNS4_1CILi4EEESB_NSA_ILi1EEEEEENS1_32KernelTmaWarpSpecializedPingpongEEENS5_IJNSA_ILi64EEESG_NSA_ILi128EEEEEEaNS5_IJlSC_lEEEaSJ_NS4_8TiledMMAINS4_8MMA_AtomIJNS4_4SM904GMMA26MMA_64x64x32_S32S8S8_SS_TNEEEENS4_6LayoutINS5_IJSC_SC_SC_EEENS5_IJNSA_ILi0EEESS_SS_EEEEENS5_IJNS4_10UnderscoreESV_SV_EEEEENS4_23SM90_TMA_LOAD_MULTICASTENS4_14ComposedLayoutINS4_7SwizzleILi3ELi4ELi3EEENS4_18smem_ptr_flag_bitsILi8EEENSQ_INS5_IJNSA_ILi8EEESH_EEENS5_IJSH_SC_EEEEEEEvNS4_8identityESY_S18_vS19_EENS_8epilogue10collective6detail29Sm90TmaWarpSpecializedAdapterINS1C_15DefaultEpilogueIaSJ_SJ_NS1B_6thread17LinearCombinationIaLi1EiiLNS1G_9ScaleType4KindE0ELNS_15FloatRoundStyleE2EaEENS1_15EpilogueDefaultEEEEEvvEEEEvNT_6ParamsE,(.L_x_164 - _ZN7cutlass13device_kernelINS_4gemm6kernel13GemmUniversalIN4cute5tupleIJiiiiEEENS1_10collective13CollectiveMmaINS1_34MainloopSm90TmaGmmaWarpSpecializedILi14ENS5_IJNS4_1CILi4EEESB_NSA_ILi1EEEEEENS1_32KernelTmaWarpSpecializedPingpongEEENS5_IJNSA_ILi64EEESG_NSA_ILi128EEEEEEaNS5_IJlSC_lEEEaSJ_NS4_8TiledMMAINS4_8MMA_AtomIJNS4_4SM904GMMA26MMA_64x64x32_S32S8S8_SS_TNEEEENS4_6LayoutINS5_IJSC_SC_SC_EEENS5_IJNSA_ILi0EEESS_SS_EEEEENS5_IJNS4_10UnderscoreESV_SV_EEEEENS4_23SM90_TMA_LOAD_MULTICASTENS4_14ComposedLayoutINS4_7SwizzleILi3ELi4ELi3EEENS4_18smem_ptr_flag_bitsILi8EEENSQ_INS5_IJNSA_ILi8EEESH_EEENS5_IJSH_SC_EEEEEEEvNS4_8identityESY_S18_vS19_EENS_8epilogue10collective6detail29Sm90TmaWarpSpecializedAdapterINS1C_15DefaultEpilogueIaSJ_SJ_NS1B_6thread17LinearCombinationIaLi1EiiLNS1G_9ScaleType4KindE0ELNS_15FloatRoundStyleE2EaEENS1_15EpilogueDefaultEEEEEvvEEEEvNT_6ParamsE)
        .other          _ZN7cutlass13device_kernelINS_4gemm6kernel13GemmUniversalIN4cute5tupleIJiiiiEEENS1_10collective13CollectiveMmaINS1_34MainloopSm90TmaGmmaWarpSpecializedILi14ENS5_IJNS4_1CILi4EEESB_NSA_ILi1EEEEEENS1_32KernelTmaWarpSpecializedPingpongEEENS5_IJNSA_ILi64EEESG_NSA_ILi128EEEEEEaNS5_IJlSC_lEEEaSJ_NS4_8TiledMMAINS4_8MMA_AtomIJNS4_4SM904GMMA26MMA_64x64x32_S32S8S8_SS_TNEEEENS4_6LayoutINS5_IJSC_SC_SC_EEENS5_IJNSA_ILi0EEESS_SS_EEEEENS5_IJNS4_10UnderscoreESV_SV_EEEEENS4_23SM90_TMA_LOAD_MULTICASTENS4_14ComposedLayoutINS4_7SwizzleILi3ELi4ELi3EEENS4_18smem_ptr_flag_bitsILi8EEENSQ_INS5_IJNSA_ILi8EEESH_EEENS5_IJSH_SC_EEEEEEEvNS4_8identityESY_S18_vS19_EENS_8epilogue10collective6detail29Sm90TmaWarpSpecializedAdapterINS1C_15DefaultEpilogueIaSJ_SJ_NS1B_6thread17LinearCombinationIaLi1EiiLNS1G_9ScaleType4KindE0ELNS_15FloatRoundStyleE2EaEENS1_15EpilogueDefaultEEEEEvvEEEEvNT_6ParamsE,@"STO_CUDA_ENTRY STV_DEFAULT"
_ZN7cutlass13device_kernelINS_4gemm6kernel13GemmUniversalIN4cute5tupleIJiiiiEEENS1_10collective13CollectiveMmaINS1_34MainloopSm90TmaGmmaWarpSpecializedILi14ENS5_IJNS4_1CILi4EEESB_NSA_ILi1EEEEEENS1_32KernelTmaWarpSpecializedPingpongEEENS5_IJNSA_ILi64EEESG_NSA_ILi128EEEEEEaNS5_IJlSC_lEEEaSJ_NS4_8TiledMMAINS4_8MMA_AtomIJNS4_4SM904GMMA26MMA_64x64x32_S32S8S8_SS_TNEEEENS4_6LayoutINS5_IJSC_SC_SC_EEENS5_IJNSA_ILi0EEESS_SS_EEEEENS5_IJNS4_10UnderscoreESV_SV_EEEEENS4_23SM90_TMA_LOAD_MULTICASTENS4_14ComposedLayoutINS4_7SwizzleILi3ELi4ELi3EEENS4_18smem_ptr_flag_bitsILi8EEENSQ_INS5_IJNSA_ILi8EEESH_EEENS5_IJSH_SC_EEEEEEEvNS4_8identityESY_S18_vS19_EENS_8epilogue10collective6detail29Sm90TmaWarpSpecializedAdapterINS1C_15DefaultEpilogueIaSJ_SJ_NS1B_6thread17LinearCombinationIaLi1EiiLNS1G_9ScaleType4KindE0ELNS_15FloatRoundStyleE2EaEENS1_15EpilogueDefaultEEEEEvvEEEEvNT_6ParamsE:
[----:B------:R-:W0:Y:S02]  /*0000*/  LDC R1, c[0x0][0x28] ;  /* 0x00000a00ff017b82 */ /* 0x000e240000000800 */
[----:B0-----:R-:W-:Y:S01]  /*0010*/  VIADD R1, R1, 0xfffffff8 ;  /* 0xfffffff801017836 */ /* 0x001fe20000000000 */
[----:B------:R-:W0:Y:S01]  /*0020*/  S2R R4, SR_TID.X ;  /* 0x0000000000047919 */ /* 0x000e220000002100 */
[----:B------:R-:W-:Y:S01]  /*0030*/  ELECT P0, URZ, PT ;  /* 0x00000000003f782f */ /* 0x000fe20003800000 */
[----:B------:R-:W-:Y:S01]  /*0040*/  BSSY B0, `(.L_x_0) ;  /* 0x000000f000007945 */ /* 0x000fe20003800000 */
[--C-:B0-----:R-:W-:Y:S02]  /*0050*/  SHF.R.U32.HI R2, RZ, 0x5, R4.reuse ;  /* 0x00000005ff027819 */ /* 0x101fe40000011604 */
[----:B------:R-:W-:-:S03]  /*0060*/  SHF.R.U32.HI R7, RZ, 0x7, R4 ;  /* 0x00000007ff077819 */ /* 0x000fc60000011604 */
[----:B------:R-:W0:Y:S04]  /*0070*/  SHFL.IDX PT, R5, R2, RZ, 0x1f ;  /* 0x00001fff02057589 */ /* 0x000e2800000e0000 */
[----:B------:R1:W2:Y:S01]  /*0080*/  SHFL.IDX PT, R10, R7, RZ, 0x1f ;  /* 0x00001fff070a7589 */ /* 0x0002a200000e0000 */
[----:B0-----:R-:W-:-:S13]  /*0090*/  ISETP.NE.OR P0, PT, R5, RZ, !P0 ;  /* 0x000000ff0500720c */ /* 0x001fda0004705670 */
[----:B-12---:R-:W-:Y:S05]  /*00a0*/  @P0 BRA `(.L_x_1) ;  /* 0x0000000000200947 */ /* 0x006fea0003800000 */
[----:B------:R-:W-:Y:S02]  /*00b0*/  ULDC.64 UR4, c[0x0][0x198] ;  /* 0x0000660000047ab9 */ /* 0x000fe40000000a00 */
[----:B------:R-:W-:Y:S02]  /*00c0*/  UIADD3 UR6, UP0, UR4, 0xf0, URZ ;  /* 0x000000f004067890 */ /* 0x000fe4000ff1e03f */
[----:B------:R-:W-:Y:S02]  /*00d0*/  UIADD3 UR4, UP1, UR4, 0x1f0, URZ ;  /* 0x000001f004047890 */ /* 0x000fe4000ff3e03f */
[----:B------:R-:W-:Y:S02]  /*00e0*/  UIADD3.X UR7, URZ, UR5, URZ, UP0, !UPT ;  /* 0x000000053f077290 */ /* 0x000fe400087fe43f */
[----:B------:R-:W-:-:S07]  /*00f0*/  UIADD3.X UR5, URZ, UR5, URZ, UP1, !UPT ;  /* 0x000000053f057290 */ /* 0x000fce0008ffe43f */
[----:B------:R0:W-:Y:S02]  /*0100*/  UTMACCTL.PF [UR6] ;  /* 0x00000000060079b9 */ /* 0x0001e40008040000 */
[----:B------:R0:W-:Y:S02]  /*0110*/  UTMACCTL.PF [UR4] ;  /* 0x00000000040079b9 */ /* 0x0001e40008040000 */
[----:B0-----:R-:W-:Y:S01]  /*0120*/  NOP ;  /* 0x0000000000007918 */ /* 0x001fe20000000000 */
.L_x_1:
[----:B------:R-:W-:Y:S05]  /*0130*/  BSYNC B0 ;  /* 0x0000000000007941 */ /* 0x000fea0003800000 */
.L_x_0:
[----:B------:R-:W0:Y:S01]  /*0140*/  SHFL.IDX PT, R8, R2, RZ, 0x1f ;  /* 0x00001fff02087589 */ /* 0x000e2200000e0000 */
[----:B------:R-:W-:-:S04]  /*0150*/  SHF.R.S32.HI R3, RZ, 0x1f, R4 ;  /* 0x0000001fff037819 */ /* 0x000fc80000011404 */
[----:B------:R-:W-:-:S04]  /*0160*/  LEA.HI R3, R3, R4, RZ, 0x7 ;  /* 0x0000000403037211 */ /* 0x000fc800078f38ff */
[----:B------:R-:W-:-:S05]  /*0170*/  LOP3.LUT R3, R3, 0xffffff80, RZ, 0xc0, !PT ;  /* 0xffffff8003037812 */ /* 0x000fca00078ec0ff */
[----:B------:R-:W-:Y:S01]  /*0180*/  IMAD.IADD R3, R4, 0x1, -R3 ;  /* 0x0000000104037824 */ /* 0x000fe200078e0a03 */
[----:B0-----:R-:W-:-:S13]  /*0190*/  ISETP.NE.AND P0, PT, R8, RZ, PT ;  /* 0x000000ff0800720c */ /* 0x001fda0003f05270 */
[----:B------:R-:W-:Y:S05]  /*01a0*/  @P0 BRA `(.L_x_2) ;  /* 0x0000000000b40947 */ /* 0x000fea0003800000 */
[----:B------:R-:W-:Y:S01]  /*01b0*/  ELECT P0, URZ, PT ;  /* 0x00000000003f782f */ /* 0x000fe20003800000 */
[----:B------:R-:W-:-:S12]  /*01c0*/  BSSY B0, `(.L_x_2) ;  /* 0x000002b000007945 */ /* 0x000fd80003800000 */
[----:B------:R-:W-:Y:S05]  /*01d0*/  @!P0 BRA `(.L_x_3) ;  /* 0x0000000000a48947 */ /* 0x000fea0003800000 */
[----:B------:R-:W0:Y:S01]  /*01e0*/  S2UR UR8, SR_CgaCtaId ;  /* 0x00000000000879c3 */ /* 0x000e220000008800 */
[----:B------:R-:W-:Y:S01]  /*01f0*/  UMOV UR4, 0x400 ;  /* 0x0000040000047882 */ /* 0x000fe20000000000 */
[----:B------:R-:W-:Y:S01]  /*0200*/  UMOV UR5, 0x1 ;  /* 0x0000000100057882 */ /* 0x000fe20000000000 */
[----:B------:R-:W-:Y:S02]  /*0210*/  UMOV UR6, 0x7 ;  /* 0x0000000700067882 */ /* 0x000fe40000000000 */
[----:B------:R-:W-:-:S04]  /*0220*/  UIADD3 UR6, -UR6, 0x100000, URZ ;  /* 0x0010000006067890 */ /* 0x000fc8000fffe13f */
[----:B------:R-:W-:Y:S02]  /*0230*/  USHF.L.U32 UR7, UR6, 0xb, URZ ;  /* 0x0000000b06077899 */ /* 0x000fe4000800063f */
[----:B------:R-:W-:Y:S02]  /*0240*/  USHF.L.U32 UR6, UR6, 0x1, URZ ;  /* 0x0000000106067899 */ /* 0x000fe4000800063f */
[----:B0-----:R-:W-:Y:S02]  /*0250*/  ULEA UR8, UR8, UR4, 0x18 ;  /* 0x0000000408087291 */ /* 0x001fe4000f8ec03f */
[----:B------:R-:W-:-:S04]  /*0260*/  UIADD3 UR4, -UR5, 0x100000, URZ ;  /* 0x0010000005047890 */ /* 0x000fc8000fffe13f */
[----:B------:R-:W-:Y:S02]  /*0270*/  USHF.L.U32 UR5, UR4, 0xb, URZ ;  /* 0x0000000b04057899 */ /* 0x000fe4000800063f */
[----:B------:R-:W-:Y:S01]  /*0280*/  USHF.L.U32 UR4, UR4, 0x1, URZ ;  /* 0x0000000104047899 */ /* 0x000fe2000800063f */
[----:B------:R-:W0:Y:S11]  /*0290*/  FENCE.VIEW.ASYNC.S ;  /* 0x00000000000073c6 */ /* 0x000e360000000000 */
[----:B0-----:R0:W1:Y:S01]  /*02a0*/  SYNCS.EXCH.64 URZ, [UR8], UR4 ;  /* 0x00000004083f75b2 */ /* 0x0010620008000100 */
[----:B------:R0:W2:Y:S01]  /*02b0*/  SYNCS.EXCH.64 URZ, [UR8+0x70], UR6 ;  /* 0x00007006083f75b2 */ /* 0x0000a20008000100 */
[----:B------:R0:W3:Y:S01]  /*02c0*/  SYNCS.EXCH.64 URZ, [UR8+0x8], UR4 ;  /* 0x00000804083f75b2 */ /* 0x0000e20008000100 */
[----:B------:R0:W4:Y:S01]  /*02d0*/  SYNCS.EXCH.64 URZ, [UR8+0x78], UR6 ;  /* 0x00007806083f75b2 */ /* 0x0001220008000100 */
[----:B------:R0:W0:Y:S01]  /*02e0*/  SYNCS.EXCH.64 URZ, [UR8+0x10], UR4 ;  /* 0x00001004083f75b2 */ /* 0x0000220008000100 */
        /* <DEDUP_REMOVED lines=23> */
[----:B-1234-:R-:W-:Y:S01]  /*0460*/  NOP ;  /* 0x0000000000007918 */ /* 0x01efe20000000000 */
.L_x_3:
[----:B0-----:R-:W-:Y:S05]  /*0470*/  BSYNC B0 ;  /* 0x0000000000007941 */ /* 0x001fea0003800000 */
.L_x_2:
[----:B------:R-:W0:Y:S01]  /*0480*/  S2UR UR12, SR_CTAID.X ;  /* 0x00000000000c79c3 */ /* 0x000e220000002500 */
[----:B------:R-:W-:Y:S01]  /*0490*/  SHF.R.S32.HI R0, RZ, 0x1f, R3 ;  /* 0x0000001fff007819 */ /* 0x000fe20000011403 */
[----:B------:R-:W1:Y:S01]  /*04a0*/  SHFL.IDX PT, R15, R2, RZ, 0x1f ;  /* 0x00001fff020f7589 */ /* 0x000e6200000e0000 */
[----:B------:R-:W-:Y:S02]  /*04b0*/  SHF.R.S32.HI R11, RZ, 0x1f, R8 ;  /* 0x0000001fff0b7819 */ /* 0x000fe40000011408 */
[----:B------:R-:W-:Y:S02]  /*04c0*/  ELECT P0, URZ, PT ;  /* 0x00000000003f782f */ /* 0x000fe40003800000 */
[----:B------:R-:W-:Y:S01]  /*04d0*/  LEA.HI R6, R0, R3, RZ, 0x3 ;  /* 0x0000000300067211 */ /* 0x000fe200078f18ff */
[----:B------:R2:W3:Y:S01]  /*04e0*/  SHFL.IDX PT, R13, R2, RZ, 0x1f ;  /* 0x00001fff020d7589 */ /* 0x0004e200000e0000 */
[----:B------:R-:W-:Y:S02]  /*04f0*/  LEA.HI R11, R11, R8, RZ, 0x2 ;  /* 0x000000080b0b7211 */ /* 0x000fe400078f10ff */
[----:B------:R-:W-:-:S02]  /*0500*/  ELECT P1, URZ, PT ;  /* 0x00000000003f782f */ /* 0x000fc40003820000 */
[--C-:B------:R-:W-:Y:S01]  /*0510*/  SHF.R.S32.HI R9, RZ, 0x3, R6.reuse ;  /* 0x00000003ff097819 */ /* 0x100fe20000011406 */
[----:B------:R-:W-:Y:S01]  /*0520*/  ULDC UR4, c[0x0][0x150] ;  /* 0x0000540000047ab9 */ /* 0x000fe20000000800 */
[----:B------:R-:W-:Y:S01]  /*0530*/  SHF.R.S32.HI R12, RZ, 0x1f, R6 ;  /* 0x0000001fff0c7819 */ /* 0x000fe20000011406 */
[----:B------:R-:W4:Y:S01]  /*0540*/  LDC R14, c[0x0][0x140] ;  /* 0x00005000ff0e7b82 */ /* 0x000f220000000800 */
[----:B------:R-:W5:Y:S01]  /*0550*/  S2R R6, SR_CTAID.Y ;  /* 0x0000000000067919 */ /* 0x000f620000002600 */
[----:B------:R-:W-:Y:S01]  /*0560*/  LOP3.LUT R11, R11, 0x3ffffffc, RZ, 0xc0, !PT ;  /* 0x3ffffffc0b0b7812 */ /* 0x000fe200078ec0ff */
[----:B------:R-:W-:Y:S01]  /*0570*/  UMOV UR11, 0x80 ;  /* 0x00000080000b7882 */ /* 0x000fe20000000000 */
[----:B------:R-:W-:Y:S01]  /*0580*/  LEA.HI R12, R12, R9, RZ, 0x2 ;  /* 0x000000090c0c7211 */ /* 0x000fe200078f10ff */
[----:B------:R-:W-:Y:S01]  /*0590*/  NOP ;  /* 0x0000000000007918 */ /* 0x000fe20000000000 */
[----:B--2---:R-:W-:Y:S01]  /*05a0*/  SHF.R.S32.HI R2, RZ, 0x1f, R5 ;  /* 0x0000001fff027819 */ /* 0x004fe20000011405 */
[----:B------:R-:W-:Y:S01]  /*05b0*/  IMAD.IADD R11, R8, 0x1, -R11 ;  /* 0x00000001080b7824 */ /* 0x000fe200078e0a0b */
[----:B------:R-:W-:Y:S01]  /*05c0*/  LOP3.LUT R12, R12, 0xfffffffc, RZ, 0xc0, !PT ;  /* 0xfffffffc0c0c7812 */ /* 0x000fe200078ec0ff */
[----:B------:R-:W2:Y:S01]  /*05d0*/  LDC R25, c[0x0][0x148] ;  /* 0x00005200ff197b82 */ /* 0x000ea20000000800 */
[----:B------:R-:W-:Y:S01]  /*05e0*/  LEA.HI R2, R2, R5, RZ, 0x2 ;  /* 0x0000000502027211 */ /* 0x000fe200078f10ff */
[----:B------:R-:W-:Y:S01]  /*05f0*/  NOP ;  /* 0x0000000000007918 */ /* 0x000fe20000000000 */
[C---:B------:R-:W-:Y:S01]  /*0600*/  VIADD R35, R10.reuse, 0xffffffff ;  /* 0xffffffff0a237836 */ /* 0x040fe20000000000 */
[----:B------:R-:W-:Y:S01]  /*0610*/  ISETP.NE.AND P3, PT, R10, RZ, PT ;  /* 0x000000ff0a00720c */ /* 0x000fe20003f65270 */
[----:B------:R-:W-:Y:S01]  /*0620*/  IMAD.IADD R12, R9, 0x1, -R12 ;  /* 0x00000001090c7824 */ /* 0x000fe200078e0a0c */
[----:B0-----:R-:W-:Y:S01]  /*0630*/  I2FP.F32.U32 R9, UR12 ;  /* 0x0000000c00097c45 */ /* 0x001fe20008201000 */
[----:B------:R-:W-:Y:S01]  /*0640*/  IMAD.MOV.U32 R57, RZ, RZ, 0x1 ;  /* 0x00000001ff397424 */ /* 0x000fe200078e00ff */
[----:B-1----:R-:W-:Y:S01]  /*0650*/  ISETP.NE.OR P0, PT, R15, RZ, !P0 ;  /* 0x000000ff0f00720c */ /* 0x002fe20004705670 */
[----:B------:R-:W-:Y:S01]  /*0660*/  IMAD R11, R11, 0x4, R12 ;  /* 0x000000040b0b7824 */ /* 0x000fe200078e020c */
[----:B---3--:R-:W-:Y:S01]  /*0670*/  ISETP.NE.OR P1, PT, R13, RZ, !P1 ;  /* 0x000000ff0d00720c */ /* 0x008fe20004f25670 */
[----:B------:R-:W-:Y:S01]  /*0680*/  FMUL R9, R9, UR4 ;  /* 0x0000000409097c20 */ /* 0x000fe20008400000 */
[----:B------:R-:W0:Y:S01]  /*0690*/  LDC R13, c[0x0][0x144] ;  /* 0x00005100ff0d7b82 */ /* 0x000e220000000800 */
[----:B------:R-:W-:Y:S01]  /*06a0*/  LOP3.LUT R2, R2, 0xfffffffc, RZ, 0xc0, !PT ;  /* 0xfffffffc02027812 */ /* 0x000fe200078ec0ff */
[----:B------:R-:W-:Y:S01]  /*06b0*/  ULDC UR4, c[0x0][0x154] ;  /* 0x0000550000047ab9 */ /* 0x000fe20000000800 */
[----:B------:R-:W-:Y:S01]  /*06c0*/  SHF.R.S32.HI R8, RZ, 0x1f, R11 ;  /* 0x0000001fff087819 */ /* 0x000fe2000001140b */
[----:B------:R-:W-:Y:S01]  /*06d0*/  IMAD.SHL.U32 R56, R11, 0x4, RZ ;  /* 0x000000040b387824 */ /* 0x000fe200078e00ff */
[----:B------:R-:W1:Y:S01]  /*06e0*/  F2I.U32.TRUNC.NTZ R9, R9 ;  /* 0x0000000900097305 */ /* 0x000e62000020f000 */
[----:B------:R-:W-:Y:S01]  /*06f0*/  IMAD.IADD R5, R5, 0x1, -R2 ;  /* 0x0000000105057824 */ /* 0x000fe200078e0a02 */
[----:B------:R-:W-:-:S02]  /*0700*/  LEA.HI R8, R8, R11, RZ, 0x2 ;  /* 0x0000000b08087211 */ /* 0x000fc400078f10ff */
[----:B------:R-:W-:Y:S01]  /*0710*/  VOTEU.ALL UP2, P0 ;  /* 0x00000000003f7886 */ /* 0x000fe20000040000 */
[----:B------:R-:W-:Y:S01]  /*0720*/  LOP3.LUT R56, R11, 0xc, R56, 0x78, !PT ;  /* 0x0000000c0b387812 */ /* 0x000fe200078e7838 */
[----:B------:R-:W-:Y:S01]  /*0730*/  VOTEU.ALL UP3, P1 ;  /* 0x00000000003f7886 */ /* 0x000fe20000860000 */
[----:B-----5:R-:W-:Y:S01]  /*0740*/  I2FP.F32.U32 R2, R6 ;  /* 0x0000000600027245 */ /* 0x020fe20000201000 */
[----:B------:R-:W-:Y:S01]  /*0750*/  VOTEU.ALL UP4, P1 ;  /* 0x00000000003f7886 */ /* 0x000fe20000880000 */
[----:B------:R-:W3:Y:S01]  /*0760*/  @!UP2 S2UR UR7, SR_CgaCtaId ;  /* 0x000000000007a9c3 */ /* 0x000ee20000008800 */
[----:B------:R-:W-:Y:S01]  /*0770*/  LOP3.LUT R8, R8, 0xfffffffc, RZ, 0xc0, !PT ;  /* 0xfffffffc08087812 */ /* 0x000fe200078ec0ff */
[----:B------:R-:W-:Y:S01]  /*0780*/  @!UP2 UMOV UR6, 0x400 ;  /* 0x000004000006a882 */ /* 0x000fe20000000000 */
[----:B------:R-:W-:Y:S01]  /*0790*/  FMUL R2, R2, UR4 ;  /* 0x0000000402027c20 */ /* 0x000fe20008400000 */
[----:B------:R-:W-:Y:S01]  /*07a0*/  UMOV UR4, 0x20 ;  /* 0x0000002000047882 */ /* 0x000fe20000000000 */
[----:B------:R-:W-:Y:S01]  /*07b0*/  @!UP3 UMOV UR9, 0x400 ;  /* 0x000004000009b882 */ /* 0x000fe20000000000 */
[----:B-1----:R-:W-:Y:S01]  /*07c0*/  IMAD.MOV R12, RZ, RZ, -R9 ;  /* 0x000000ffff0c7224 */ /* 0x002fe200078e0a09 */
[----:B------:R-:W-:-:S04]  /*07d0*/  @!UP2 UIADD3 UR4, -UR4, 0x100000, URZ ;  /* 0x001000000404a890 */ /* 0x000fc8000fffe13f */
[----:B------:R-:W-:Y:S02]  /*07e0*/  @!UP2 USHF.L.U32 UR5, UR4, 0xb, URZ ;  /* 0x0000000b0405a899 */ /* 0x000fe4000800063f */
[----:B------:R-:W-:Y:S01]  /*07f0*/  @!UP2 USHF.L.U32 UR4, UR4, 0x1, URZ ;  /* 0x000000010404a899 */ /* 0x000fe2000800063f */
[----:B------:R-:W1:Y:S01]  /*0800*/  @!UP3 S2UR UR10, SR_CgaCtaId ;  /* 0x00000000000ab9c3 */ /* 0x000e620000008800 */
[----:B------:R-:W-:Y:S01]  /*0810*/  IMAD.IADD R8, R11, 0x1, -R8 ;  /* 0x000000010b087824 */ /* 0x000fe200078e0a08 */
[----:B------:R-:W5:Y:S01]  /*0820*/  F2I.U32.TRUNC.NTZ R2, R2 ;  /* 0x0000000200027305 */ /* 0x000f62000020f000 */
[----:B0-----:R-:W-:Y:S01]  /*0830*/  IMAD R21, R13, R12, UR12 ;  /* 0x0000000c0d157e24 */ /* 0x001fe2000f8e020c */
[----:B------:R-:W-:Y:S01]  /*0840*/  VOTEU.ALL UP5, P1 ;  /* 0x00000000003f7886 */ /* 0x000fe200008a0000 */
[----:B----4-:R-:W-:Y:S01]  /*0850*/  ISETP.EQ.U32.AND P2, PT, R14, 0x1, PT ;  /* 0x000000010e00780c */ /* 0x010fe20003f42070 */
[----:B------:R-:W-:Y:S01]  /*0860*/  VOTEU.ALL UP0, P0 ;  /* 0x00000000003f7886 */ /* 0x000fe20000000000 */
[----:B------:R-:W-:Y:S01]  /*0870*/  VOTEU.ALL UP1, P0 ;  /* 0x00000000003f7886 */ /* 0x000fe20000020000 */
[----:B------:R-:W-:Y:S01]  /*0880*/  ISETP.NE.AND P4, PT, R8, R21, PT ;  /* 0x000000150800720c */ /* 0x000fe20003f85270 */
[----:B------:R0:W4:Y:S01]  /*0890*/  SHFL.IDX PT, R14, R7, RZ, 0x1f ;  /* 0x00001fff070e7589 */ /* 0x00012200000e0000 */
[----:B------:R-:W-:-:S02]  /*08a0*/  LOP3.LUT P0, RZ, R3, 0x7, RZ, 0xc0, !PT ;  /* 0x0000000703ff7812 */ /* 0x000fc4000780c0ff */
[----:B------:R-:W-:Y:S02]  /*08b0*/  ISETP.GE.U32.AND P6, PT, R35, 0x2, PT ;  /* 0x000000022300780c */ /* 0x000fe40003fc6070 */
[----:B------:R-:W-:Y:S01]  /*08c0*/  ISETP.LT.U32.AND P0, PT, R56, 0x10, !P0 ;  /* 0x000000103800780c */ /* 0x000fe20004701070 */
[----:B---3--:R-:W-:Y:S01]  /*08d0*/  @!UP2 ULEA UR8, UR7, UR6, 0x18 ;  /* 0x000000060708a291 */ /* 0x008fe2000f8ec03f */
[----:B-----5:R-:W-:Y:S01]  /*08e0*/  IMAD.MOV R20, RZ, RZ, -R2 ;  /* 0x000000ffff147224 */ /* 0x020fe200078e0a02 */
[----:B------:R-:W-:-:S04]  /*08f0*/  @!UP3 UIADD3 UR6, -UR11, 0x100000, URZ ;  /* 0x001000000b06b890 */ /* 0x000fc8000fffe13f */
[----:B------:R-:W-:Y:S02]  /*0900*/  @!UP3 USHF.L.U32 UR7, UR6, 0xb, URZ ;  /* 0x0000000b0607b899 */ /* 0x000fe4000800063f */
[----:B------:R-:W-:Y:S01]  /*0910*/  @!UP3 USHF.L.U32 UR6, UR6, 0x1, URZ ;  /* 0x000000010606b899 */ /* 0x000fe2000800063f */
[----:B------:R-:W-:Y:S01]  /*0920*/  VOTEU.ALL UP2, P1 ;  /* 0x00000000003f7886 */ /* 0x000fe20000840000 */
[----:B------:R-:W-:Y:S01]  /*0930*/  @P4 SHF.R.S32.HI R9, RZ, 0x1f, R56 ;  /* 0x0000001fff094819 */ /* 0x000fe20000011438 */
[----:B--2---:R-:W-:Y:S01]  /*0940*/  IMAD R2, R25, R20, R6 ;  /* 0x0000001419027224 */ /* 0x004fe200078e0206 */
[----:B-1----:R-:W-:Y:S02]  /*0950*/  @!UP3 ULEA UR9, UR10, UR9, 0x18 ;  /* 0x000000090a09b291 */ /* 0x002fe4000f8ec03f */
[----:B------:R-:W-:Y:S01]  /*0960*/  @P4 LEA.HI R9, R9, R56, RZ, 0x2 ;  /* 0x0000003809094211 */ /* 0x000fe200078f10ff */
[----:B------:R-:W-:Y:S01]  /*0970*/  VOTEU.ALL UP3, P1 ;  /* 0x00000000003f7886 */ /* 0x000fe20000860000 */
[----:B------:R-:W-:Y:S01]  /*0980*/  ISETP.NE.AND P1, PT, R5, 0x3, PT ;  /* 0x000000030500780c */ /* 0x000fe20003f25270 */
[----:B------:R-:W1:Y:S02]  /*0990*/  FENCE.VIEW.ASYNC.S ;  /* 0x00000000000073c6 */ /* 0x000e640000000000 */
[----:B-1----:R0:W1:Y:S01]  /*09a0*/  @!UP0 SYNCS.EXCH.64 URZ, [UR8+0x110], UR4 ;  /* 0x00011004083f85b2 */ /* 0x0020620008000100 */
[----:B------:R-:W-:-:S02]  /*09b0*/  @P4 SHF.R.S32.HI R9, RZ, 0x2, R9 ;  /* 0x00000002ff094819 */ /* 0x000fc40000011409 */
[----:B------:R-:W-:Y:S02]  /*09c0*/  ISETP.EQ.OR P1, PT, R5, RZ, !P1 ;  /* 0x000000ff0500720c */ /* 0x000fe40004f22670 */
[----:B------:R-:W-:Y:S02]  /*09d0*/  @P4 ISETP.NE.AND P5, PT, R9, R2, PT ;  /* 0x000000020900420c */ /* 0x000fe40003fa5270 */
[----:B------:R-:W-:Y:S02]  /*09e0*/  ISETP.EQ.AND P1, PT, R10, RZ, P1 ;  /* 0x000000ff0a00720c */ /* 0x000fe40000f22270 */
[----:B------:R-:W-:Y:S02]  /*09f0*/  SEL R2, RZ, 0x1, !P0 ;  /* 0x00000001ff027807 */ /* 0x000fe40004000000 */
[----:B------:R-:W-:Y:S02]  /*0a00*/  @P4 SEL R57, RZ, 0x1, P5 ;  /* 0x00000001ff394807 */ /* 0x000fe40002800000 */
[----:B------:R-:W-:-:S02]  /*0a10*/  SEL R16, RZ, 0x1, !P1 ;  /* 0x00000001ff107807 */ /* 0x000fc40004800000 */
[----:B------:R-:W-:Y:S01]  /*0a20*/  LOP3.LUT R57, R57, R2, RZ, 0xc0, !PT ;  /* 0x0000000239397212 */ /* 0x000fe200078ec0ff */
[----:B------:R0:W2:Y:S01]  /*0a30*/  @!UP1 SYNCS.EXCH.64 URZ, [UR8+0x118], UR4 ;  /* 0x00011804083f95b2 */ /* 0x0000a20008000100 */
[----:B------:R-:W-:Y:S01]  /*0a40*/  NOP ;  /* 0x0000000000007918 */ /* 0x000fe20000000000 */
[----:B------:R-:W-:Y:S01]  /*0a50*/  SEL R16, R16, 0x2, P6 ;  /* 0x0000000210107807 */ /* 0x000fe20003000000 */
[----:B------:R0:W3:Y:S01]  /*0a60*/  @!UP2 SYNCS.EXCH.64 URZ, [UR9+0xf0], UR6 ;  /* 0x0000f006093fa5b2 */ /* 0x0000e20008000100 */
[----:B------:R0:W0:Y:S01]  /*0a70*/  @!UP3 SYNCS.EXCH.64 URZ, [UR9+0xf8], UR6 ;  /* 0x0000f806093fb5b2 */ /* 0x0000220008000100 */
[----:B------:R0:W0:Y:S01]  /*0a80*/  @!UP4 SYNCS.EXCH.64 URZ, [UR9+0x100], UR6 ;  /* 0x00010006093fc5b2 */ /* 0x0000220008000100 */
[----:B------:R0:W0:Y:S01]  /*0a90*/  @!UP5 SYNCS.EXCH.64 URZ, [UR9+0x108], UR6 ;  /* 0x00010806093fd5b2 */ /* 0x0000220008000100 */
[----:B------:R-:W-:Y:S01]  /*0aa0*/  NOP ;  /* 0x0000000000007918 */ /* 0x000fe20000000000 */
[----:B-1--4-:R-:W-:Y:S05]  /*0ab0*/  @!P2 BRA `(.L_x_4) ;  /* 0x000000000008a947 */ /* 0x012fea0003800000 */
[----:B0-23--:R-:W-:Y:S01]  /*0ac0*/  UCGABAR_ARV ;  /* 0x00000000000079c7 */ /* 0x00dfe20008000000 */
[----:B------:R-:W-:Y:S05]  /*0ad0*/  BRA `(.L_x_5) ;  /* 0x0000000000047947 */ /* 0x000fea0003800000 */
.L_x_4:
[----:B0-23--:R-:W-:Y:S01]  /*0ae0*/  NOP ;  /* 0x0000000000007918 */ /* 0x00dfe20000000000 */
.L_x_5:
[----:B------:R-:W-:Y:S01]  /*0af0*/  ULDC.64 UR4, c[0x0][0x598] ;  /* 0x0001660000047ab9 */ /* 0x000fe20000000a00 */
[----:B------:R-:W-:Y:S01]  /*0b00*/  ULDC.64 UR36, c[0x0][0x208] ;  /* 0x0000820000247ab9 */ /* 0x000fe20000000a00 */
[----:B------:R-:W-:-:S04]  /*0b10*/  ISETP.NE.U32.AND P0, PT, RZ, UR4, PT ;  /* 0x00000004ff007c0c */ /* 0x000fc8000bf05070 */
[----:B------:R-:W-:-:S13]  /*0b20*/  ISETP.NE.AND.EX P0, PT, RZ, UR5, PT, P0 ;  /* 0x00000005ff007c0c */ /* 0x000fda000bf05300 */
[----:B------:R-:W-:Y:S05]  /*0b30*/  @!P0 BRA `(.L_x_6) ;  /* 0x00000000001c8947 */ /* 0x000fea0003800000 */
[----:B------:R-:W0:Y:S02]  /*0b40*/  LDC.64 R8, c[0x0][0x598] ;  /* 0x00016600ff087b82 */ /* 0x000e240000000a00 */
[----:B0-----:R-:W2:Y:S02]  /*0b50*/  LDG.E.64 R8, desc[UR36][R8.64] ;  /* 0x0000002408087981 */ /* 0x001ea4000c1e1b00 */
[----:B--2---:R-:W-:-:S04]  /*0b60*/  ISETP.NE.U32.AND P0, PT, R8, RZ, PT ;  /* 0x000000ff0800720c */ /* 0x004fc80003f05070 */
[----:B------:R-:W-:-:S13]  /*0b70*/  ISETP.NE.AND.EX P0, PT, R9, RZ, PT, P0 ;  /* 0x000000ff0900720c */ /* 0x000fda0003f05300 */
[----:B------:R-:W-:Y:S05]  /*0b80*/  @!P0 BRA `(.L_x_6) ;  /* 0x0000000000088947 */ /* 0x000fea0003800000 */
[----:B------:R0:W5:Y:S01]  /*0b90*/  LD.E R58, desc[UR36][R8.64] ;  /* 0x00000024083a7980 */ /* 0x000162000c101900 */
[----:B------:R-:W-:Y:S05]  /*0ba0*/  BRA `(.L_x_7) ;  /* 0x0000000000247947 */ /* 0x000fea0003800000 */
.L_x_6:
[----:B------:R-:W-:Y:S02]  /*0bb0*/  ULDC.64 UR4, c[0x0][0x588] ;  /* 0x0001620000047ab9 */ /* 0x000fe40000000a00 */
[----:B------:R-:W-:-:S04]  /*0bc0*/  ISETP.NE.U32.AND P0, PT, RZ, UR4, PT ;  /* 0x00000004ff007c0c */ /* 0x000fc8000bf05070 */
[----:B------:R-:W-:-:S13]  /*0bd0*/  ISETP.NE.AND.EX P0, PT, RZ, UR5, PT, P0 ;  /* 0x00000005ff007c0c */ /* 0x000fda000bf05300 */
[----:B------:R-:W-:Y:S05]  /*0be0*/  @!P0 BRA `(.L_x_8) ;  /* 0x00000000000c8947 */ /* 0x000fea0003800000 */
[----:B------:R-:W0:Y:S02]  /*0bf0*/  LDC.64 R58, c[0x0][0x588] ;  /* 0x00016200ff3a7b82 */ /* 0x000e240000000a00 */
[----:B0-----:R1:W5:Y:S01]  /*0c00*/  LDG.E R58, desc[UR36][R58.64] ;  /* 0x000000243a3a7981 */ /* 0x001362000c1e1900 */
[----:B------:R-:W-:Y:S05]  /*0c10*/  BRA `(.L_x_7) ;  /* 0x0000000000087947 */ /* 0x000fea0003800000 */
.L_x_8:
[----:B------:R-:W-:Y:S02]  /*0c20*/  ULDC UR4, c[0x0][0x580] ;  /* 0x0001600000047ab9 */ /* 0x000fe40000000800 */
[----:B------:R-:W-:-:S07]  /*0c30*/  IMAD.U32 R58, RZ, RZ, UR4 ;  /* 0x00000004ff3a7e24 */ /* 0x000fce000f8e00ff */
.L_x_7:
[----:B------:R-:W-:Y:S02]  /*0c40*/  ULDC.64 UR4, c[0x0][0x5a0] ;  /* 0x0001680000047ab9 */ /* 0x000fe40000000a00 */
[----:B------:R-:W-:-:S04]  /*0c50*/  ISETP.NE.U32.AND P0, PT, RZ, UR4, PT ;  /* 0x00000004ff007c0c */ /* 0x000fc8000bf05070 */
[----:B------:R-:W-:-:S13]  /*0c60*/  ISETP.NE.AND.EX P0, PT, RZ, UR5, PT, P0 ;  /* 0x00000005ff007c0c */ /* 0x000fda000bf05300 */
[----:B------:R-:W-:Y:S05]  /*0c70*/  @!P0 BRA `(.L_x_9) ;  /* 0x00000000001c8947 */ /* 0x000fea0003800000 */
[----:B0-----:R-:W0:Y:S02]  /*0c80*/  LDC.64 R8, c[0x0][0x5a0] ;  /* 0x00016800ff087b82 */ /* 0x001e240000000a00 */
[----:B0-----:R-:W2:Y:S02]  /*0c90*/  LDG.E.64 R8, desc[UR36][R8.64] ;  /* 0x0000002408087981 */ /* 0x001ea4000c1e1b00 */
[----:B--2---:R-:W-:-:S04]  /*0ca0*/  ISETP.NE.U32.AND P0, PT, R8, RZ, PT ;  /* 0x000000ff0800720c */ /* 0x004fc80003f05070 */
[----:B------:R-:W-:-:S13]  /*0cb0*/  ISETP.NE.AND.EX P0, PT, R9, RZ, PT, P0 ;  /* 0x000000ff0900720c */ /* 0x000fda0003f05300 */
[----:B------:R-:W-:Y:S05]  /*0cc0*/  @!P0 BRA `(.L_x_9) ;  /* 0x0000000000088947 */ /* 0x000fea0003800000 */
[----:B-1----:R0:W5:Y:S01]  /*0cd0*/  LD.E R59, desc[UR36][R8.64] ;  /* 0x00000024083b7980 */ /* 0x002162000c101900 */
[----:B------:R-:W-:Y:S05]  /*0ce0*/  BRA `(.L_x_10) ;  /* 0x0000000000247947 */ /* 0x000fea0003800000 */
.L_x_9:
[----:B------:R-:W-:Y:S02]  /*0cf0*/  ULDC.64 UR4, c[0x0][0x590] ;  /* 0x0001640000047ab9 */ /* 0x000fe40000000a00 */
[----:B------:R-:W-:-:S04]  /*0d00*/  ISETP.NE.U32.AND P0, PT, RZ, UR4, PT ;  /* 0x00000004ff007c0c */ /* 0x000fc8000bf05070 */
[----:B------:R-:W-:-:S13]  /*0d10*/  ISETP.NE.AND.EX P0, PT, RZ, UR5, PT, P0 ;  /* 0x00000005ff007c0c */ /* 0x000fda000bf05300 */
[----:B------:R-:W-:Y:S05]  /*0d20*/  @!P0 BRA `(.L_x_11) ;  /* 0x00000000000c8947 */ /* 0x000fea0003800000 */
[----:B0-----:R-:W1:Y:S02]  /*0d30*/  LDC.64 R8, c[0x0][0x590] ;  /* 0x00016400ff087b82 */ /* 0x001e640000000a00 */
[----:B-1----:R1:W5:Y:S01]  /*0d40*/  LDG.E R59, desc[UR36][R8.64] ;  /* 0x00000024083b7981 */ /* 0x002362000c1e1900 */
[----:B------:R-:W-:Y:S05]  /*0d50*/  BRA `(.L_x_10) ;  /* 0x0000000000087947 */ /* 0x000fea0003800000 */
.L_x_11:
[----:B------:R-:W-:Y:S02]  /*0d60*/  ULDC UR4, c[0x0][0x584] ;  /* 0x0001610000047ab9 */ /* 0x000fe40000000800 */
[----:B-1----:R-:W-:-:S07]  /*0d70*/  IMAD.U32 R59, RZ, RZ, UR4 ;  /* 0x00000004ff3b7e24 */ /* 0x002fce000f8e00ff */
.L_x_10:
[----:B------:R-:W2:Y:S01]  /*0d80*/  LDC R2, c[0x0][0x65c] ;  /* 0x00019700ff027b82 */ /* 0x000ea20000000800 */
[----:B------:R-:W-:Y:S01]  /*0d90*/  ULDC UR6, c[0x0][0x28c] ;  /* 0x0000a30000067ab9 */ /* 0x000fe20000000800 */
[----:B------:R-:W-:Y:S01]  /*0da0*/  ISETP.NE.AND P0, PT, R10, 0x2, PT ;  /* 0x000000020a00780c */ /* 0x000fe20003f05270 */
[----:B------:R-:W-:Y:S01]  /*0db0*/  UIADD3 UR6, UR6, 0x7f, URZ ;  /* 0x0000007f06067890 */ /* 0x000fe2000fffe03f */
[----:B01----:R-:W-:Y:S01]  /*0dc0*/  IMAD.U32 R8, RZ, RZ, UR12 ;  /* 0x0000000cff087e24 */ /* 0x003fe2000f8e00ff */
[----:B------:R-:W-:Y:S01]  /*0dd0*/  UMOV UR38, URZ ;  /* 0x0000003f00267c82 */ /* 0x000fe20008000000 */
[----:B------:R-:W-:Y:S01]  /*0de0*/  IMAD.MOV.U32 R9, RZ, RZ, RZ ;  /* 0x000000ffff097224 */ /* 0x000fe200078e00ff */
[----:B------:R-:W-:Y:S01]  /*0df0*/  USHF.R.S32.HI UR7, URZ, 0x1f, UR6 ;  /* 0x0000001f3f077899 */ /* 0x000fe20008011406 */
[----:B------:R-:W-:Y:S01]  /*0e00*/  UMOV UR39, URZ ;  /* 0x0000003f00277c82 */ /* 0x000fe20008000000 */
[----:B------:R-:W-:Y:S02]  /*0e10*/  ULDC.64 UR8, c[0x0][0x650] ;  /* 0x0001940000087ab9 */ /* 0x000fe40000000a00 */
[----:B------:R-:W-:-:S04]  /*0e20*/  ULEA.HI UR7, UR7, UR6, URZ, 0x7 ;  /* 0x0000000607077291 */ /* 0x000fc8000f8f383f */
[----:B------:R-:W-:Y:S01]  /*0e30*/  USHF.R.S32.HI UR40, URZ, 0x7, UR7 ;  /* 0x000000073f287899 */ /* 0x000fe20008011407 */
[----:B--2---:R-:W-:-:S13]  /*0e40*/  ISETP.NE.AND P1, PT, R2, 0x1, PT ;  /* 0x000000010200780c */ /* 0x004fda0003f25270 */
[----:B------:R-:W0:Y:S01]  /*0e50*/  @P1 LDC R19, c[0x0][0x10] ;  /* 0x00000400ff131b82 */ /* 0x000e220000000800 */
[----:B------:R-:W-:Y:S02]  /*0e60*/  @P1 IMAD.MOV.U32 R7, RZ, RZ, RZ ;  /* 0x000000ffff071224 */ /* 0x000fe400078e00ff */
[----:B------:R-:W-:-:S05]  /*0e70*/  @P1 IMAD.MOV.U32 R17, RZ, RZ, RZ ;  /* 0x000000ffff111224 */ /* 0x000fca00078e00ff */
[----:B------:R-:W1:Y:S01]  /*0e80*/  @!P1 LDC R11, c[0x0][0xc] ;  /* 0x00000300ff0b9b82 */ /* 0x000e620000000800 */
[----:B------:R-:W-:Y:S01]  /*0e90*/  ULDC UR4, c[0x0][0xc] ;  /* 0x0000030000047ab9 */ /* 0x000fe20000000800 */
[----:B------:R-:W-:Y:S02]  /*0ea0*/  ULDC UR5, c[0x0][0x10] ;  /* 0x0000040000057ab9 */ /* 0x000fe40000000800 */
[----:B------:R-:W-:-:S04]  /*0eb0*/  UIMAD.WIDE.U32 UR4, UR4, UR5, URZ ;  /* 0x00000005040472a5 */ /* 0x000fc8000f8e003f */
[----:B------:R-:W2:Y:S01]  /*0ec0*/  LDC R2, c[0x0][0x14] ;  /* 0x00000500ff027b82 */ /* 0x000ea20000000800 */
[----:B0-----:R-:W-:-:S04]  /*0ed0*/  @P1 IMAD.WIDE.U32 R18, R19, UR12, R6 ;  /* 0x0000000c13121c25 */ /* 0x001fc8000f8e0006 */
[----:B------:R-:W-:Y:S02]  /*0ee0*/  @P1 IMAD.IADD R17, R19, 0x1, R17 ;  /* 0x0000000113111824 */ /* 0x000fe400078e0211 */
[----:B-1----:R-:W-:-:S04]  /*0ef0*/  @!P1 IMAD.WIDE.U32 R8, R6, R11, R8 ;  /* 0x0000000b06089225 */ /* 0x002fc800078e0008 */
[----:B------:R-:W-:Y:S02]  /*0f00*/  @!P1 IMAD.MOV.U32 R18, RZ, RZ, R8 ;  /* 0x000000ffff129224 */ /* 0x000fe400078e0008 */
[----:B------:R-:W-:Y:S02]  /*0f10*/  @!P1 IMAD.MOV.U32 R17, RZ, RZ, R9 ;  /* 0x000000ffff119224 */ /* 0x000fe400078e0009 */
[----:B--2---:R-:W-:-:S04]  /*0f20*/  IMAD.WIDE.U32 R12, R2, UR4, RZ ;  /* 0x00000004020c7c25 */ /* 0x004fc8000f8e00ff */
[----:B------:R-:W-:Y:S01]  /*0f30*/  IMAD R23, R2, UR5, RZ ;  /* 0x0000000502177c24 */ /* 0x000fe2000f8e02ff */
[----:B------:R0:W-:Y:S03]  /*0f40*/  STL.64 [R1], R12 ;  /* 0x0000000c01007387 */ /* 0x0001e60000100a00 */
[----:B------:R-:W-:Y:S01]  /*0f50*/  IMAD.IADD R23, R13, 0x1, R23 ;  /* 0x000000010d177824 */ /* 0x000fe200078e0217 */
[----:B------:R-:W-:Y:S06]  /*0f60*/  @P0 BRA `(.L_x_12) ;  /* 0x0000000000240947 */ /* 0x000fec0003800000 */
[----:B------:R-:W-:Y:S01]  /*0f70*/  USHF.R.U32.HI UR4, URZ, 0x1, UR40 ;  /* 0x000000013f047899 */ /* 0x000fe20008011628 */
[----:B------:R-:W-:Y:S01]  /*0f80*/  IADD3 R18, P0, R18, R12, RZ ;  /* 0x0000000c12127210 */ /* 0x000fe20007f1e0ff */
[----:B------:R-:W-:Y:S02]  /*0f90*/  UISETP.GE.U32.AND UP0, UPT, UR40, 0xe, UPT ;  /* 0x0000000e2800788c */ /* 0x000fe4000bf06070 */
[----:B------:R-:W-:Y:S02]  /*0fa0*/  UIMAD.WIDE.U32 UR4, UR4, -0x6db6db6d, URZ ;  /* 0x92492493040478a5 */ /* 0x000fe4000f8e003f */
[----:B------:R-:W-:Y:S01]  /*0fb0*/  IMAD.X R17, R23, 0x1, R17, P0 ;  /* 0x0000000117117824 */ /* 0x000fe200000e0611 */
[----:B------:R-:W-:Y:S01]  /*0fc0*/  UMOV UR39, URZ ;  /* 0x0000003f00277c82 */ /* 0x000fe20008000000 */
[----:B------:R-:W-:-:S04]  /*0fd0*/  USHF.R.U32.HI UR4, URZ, 0x2, UR5 ;  /* 0x000000023f047899 */ /* 0x000fc80008011605 */
[----:B------:R-:W-:Y:S02]  /*0fe0*/  UIMAD UR38, UR4, -0xe, UR40 ;  /* 0xfffffff2042678a4 */ /* 0x000fe4000f8e0228 */
[----:B------:R-:W-:-:S12]  /*0ff0*/  @UP0 ULOP3.LUT UR39, UR4, 0x1, URZ, 0xc0, !UPT ;  /* 0x0000000104270892 */ /* 0x000fd8000f8ec03f */
.L_x_12:
[----:B------:R-:W-:Y:S01]  /*1000*/  ISETP.GE.U32.AND P0, PT, R18, UR8, PT ;  /* 0x0000000812007c0c */ /* 0x000fe2000bf06070 */
[----:B------:R-:W-:Y:S01]  /*1010*/  IMAD.MOV.U32 R19, RZ, RZ, -0x1 ;  /* 0xffffffffff137424 */ /* 0x000fe200078e00ff */
[----:B------:R-:W-:Y:S01]  /*1020*/  PRMT R8, RZ, 0x7610, R8 ;  /* 0x00007610ff087816 */ /* 0x000fe20000000008 */
[----:B------:R-:W-:Y:S01]  /*1030*/  IMAD.MOV.U32 R22, RZ, RZ, -0x1 ;  /* 0xffffffffff167424 */ /* 0x000fe200078e00ff */
[----:B------:R-:W-:Y:S01]  /*1040*/  ISETP.GE.U32.AND.EX P0, PT, R17, UR9, PT, P0 ;  /* 0x0000000911007c0c */ /* 0x000fe2000bf06100 */
[----:B------:R-:W-:-:S12]  /*1050*/  IMAD.MOV.U32 R2, RZ, RZ, -0x1 ;  /* 0xffffffffff027424 */ /* 0x000fd800078e00ff */
[----:B------:R-:W-:Y:S05]  /*1060*/  @P0 BRA `(.L_x_13) ;  /* 0x00000004002c0947 */ /* 0x000fea0003800000 */
[----:B------:R-:W1:Y:S01]  /*1070*/  LDC.64 R26, c[0x0][0x628] ;  /* 0x00018a00ff1a7b82 */ /* 0x000e620000000a00 */
[----:B------:R-:W-:Y:S02]  /*1080*/  IMAD.MOV.U32 R8, RZ, RZ, R18 ;  /* 0x000000ffff087224 */ /* 0x000fe400078e0012 */
[----:B------:R-:W-:-:S05]  /*1090*/  IMAD.MOV.U32 R9, RZ, RZ, R17 ;  /* 0x000000ffff097224 */ /* 0x000fca00078e0011 */
[----:B------:R-:W2:Y:S08]  /*10a0*/  LDC R2, c[0x0][0x630] ;  /* 0x00018c00ff027b82 */ /* 0x000eb00000000800 */
[----:B------:R-:W3:Y:S01]  /*10b0*/  LDC.64 R28, c[0x0][0x620] ;  /* 0x00018800ff1c7b82 */ /* 0x000ee20000000a00 */
[----:B-1----:R-:W-:-:S04]  /*10c0*/  ISETP.NE.U32.AND P0, PT, R26, RZ, PT ;  /* 0x000000ff1a00720c */ /* 0x002fc80003f05070 */
[----:B------:R-:W-:-:S13]  /*10d0*/  ISETP.NE.AND.EX P0, PT, R27, RZ, PT, P0 ;  /* 0x000000ff1b00720c */ /* 0x000fda0003f05300 */
[----:B--23--:R-:W-:Y:S05]  /*10e0*/  @!P0 BRA `(.L_x_14) ;  /* 0x0000000000288947 */ /* 0x00cfea0003800000 */
[----:B0-----:R-:W0:Y:S02]  /*10f0*/  LDC R13, c[0x0][0x634] ;  /* 0x00018d00ff0d7b82 */ /* 0x001e240000000800 */
[----:B0-----:R-:W-:-:S05]  /*1100*/  IADD3 R13, P0, R18, R13, RZ ;  /* 0x0000000d120d7210 */ /* 0x001fca0007f1e0ff */
[----:B------:R-:W-:-:S04]  /*1110*/  IMAD.X R15, RZ, RZ, R17, P0 ;  /* 0x000000ffff0f7224 */ /* 0x000fc800000e0611 */
[----:B------:R-:W-:-:S04]  /*1120*/  IMAD.WIDE.U32 R8, R15, R26, RZ ;  /* 0x0000001a0f087225 */ /* 0x000fc800078e00ff */
[----:B------:R-:W-:-:S04]  /*1130*/  IMAD.WIDE.U32 R10, P0, R13, R27, R8 ;  /* 0x0000001b0d0a7225 */ /* 0x000fc80007800008 */
[----:B------:R-:W-:-:S04]  /*1140*/  IMAD.WIDE.U32 R8, R13, R26, RZ ;  /* 0x0000001a0d087225 */ /* 0x000fc800078e00ff */
[----:B------:R-:W-:Y:S01]  /*1150*/  IMAD.X R13, RZ, RZ, RZ, P0 ;  /* 0x000000ffff0d7224 */ /* 0x000fe200000e06ff */
[----:B------:R-:W-:Y:S01]  /*1160*/  IADD3 RZ, P0, R9, R10, RZ ;  /* 0x0000000a09ff7210 */ /* 0x000fe20007f1e0ff */
[----:B------:R-:W-:-:S04]  /*1170*/  IMAD.MOV.U32 R12, RZ, RZ, R11 ;  /* 0x000000ffff0c7224 */ /* 0x000fc800078e000b */
[----:B------:R-:W-:-:S08]  /*1180*/  IMAD.WIDE.U32.X R8, R15, R27, R12, P0 ;  /* 0x0000001b0f087225 */ /* 0x000fd000000e040c */
.L_x_14:
[----:B------:R-:W1:Y:S01]  /*1190*/  LDC.64 R32, c[0x0][0x640] ;  /* 0x00019000ff207b82 */ /* 0x000e620000000a00 */
[-C--:B------:R-:W-:Y:S01]  /*11a0*/  SHF.R.U64 R30, R8, R2.reuse, R9 ;  /* 0x00000002081e7219 */ /* 0x080fe20000001209 */
[----:B------:R-:W-:Y:S01]  /*11b0*/  IMAD.MOV.U32 R19, RZ, RZ, R17 ;  /* 0x000000ffff137224 */ /* 0x000fe200078e0011 */
[----:B------:R-:W-:Y:S01]  /*11c0*/  SHF.R.U32.HI R2, RZ, R2, R9 ;  /* 0x00000002ff027219 */ /* 0x000fe20000011609 */
[----:B------:R-:W-:Y:S01]  /*11d0*/  IMAD.MOV.U32 R26, RZ, RZ, 0x1 ;  /* 0x00000001ff1a7424 */ /* 0x000fe200078e00ff */
[----:B------:R-:W-:-:S03]  /*11e0*/  IADD3 R11, P0, RZ, -R30, RZ ;  /* 0x8000001eff0b7210 */ /* 0x000fc60007f1e0ff */
[----:B------:R-:W2:Y:S02]  /*11f0*/  LDC R10, c[0x0][0x618] ;  /* 0x00018600ff0a7b82 */ /* 0x000ea40000000800 */
[----:B------:R-:W-:-:S04]  /*1200*/  IMAD.X R9, RZ, RZ, ~R2, P0 ;  /* 0x000000ffff097224 */ /* 0x000fc800000e0e02 */
[-C--:B------:R-:W-:Y:S02]  /*1210*/  IMAD R2, R9, R28.reuse, RZ ;  /* 0x0000001c09027224 */ /* 0x080fe400078e02ff */
[----:B0-----:R-:W0:Y:S01]  /*1220*/  LDC R13, c[0x0][0x608] ;  /* 0x00018200ff0d7b82 */ /* 0x001e220000000800 */
[----:B------:R-:W-:-:S04]  /*1230*/  IMAD.WIDE.U32 R8, R11, R28, R18 ;  /* 0x0000001c0b087225 */ /* 0x000fc800078e0012 */
[----:B------:R-:W-:Y:S02]  /*1240*/  IMAD R11, R11, R29, R2 ;  /* 0x0000001d0b0b7224 */ /* 0x000fe400078e0202 */
[----:B------:R-:W-:Y:S01]  /*1250*/  IMAD.MOV.U32 R2, RZ, RZ, -0x1 ;  /* 0xffffffffff027424 */ /* 0x000fe200078e00ff */
[----:B------:R-:W3:Y:S01]  /*1260*/  LDC R31, c[0x0][0x658] ;  /* 0x00019600ff1f7b82 */ /* 0x000ee20000000800 */
[----:B------:R-:W-:Y:S01]  /*1270*/  IMAD.IADD R9, R9, 0x1, R11 ;  /* 0x0000000109097824 */ /* 0x000fe200078e020b */
[----:B-1----:R-:W-:-:S04]  /*1280*/  ISETP.NE.U32.AND P0, PT, R32, RZ, PT ;  /* 0x000000ff2000720c */ /* 0x002fc80003f05070 */
[----:B------:R-:W-:Y:S02]  /*1290*/  ISETP.NE.AND.EX P0, PT, R33, RZ, PT, P0 ;  /* 0x000000ff2100720c */ /* 0x000fe40003f05300 */
[----:B------:R-:W1:Y:S01]  /*12a0*/  LDC R29, c[0x0][0x600] ;  /* 0x00018000ff1d7b82 */ /* 0x000e620000000800 */
[-CC-:B--2---:R-:W-:Y:S02]  /*12b0*/  SHF.R.U64 R27, R8, R10.reuse, R9.reuse ;  /* 0x0000000a081b7219 */ /* 0x184fe40000001209 */
[----:B------:R-:W-:-:S05]  /*12c0*/  SHF.R.U32.HI R8, RZ, R10, R9 ;  /* 0x0000000aff087219 */ /* 0x000fca0000011609 */
[----:B------:R-:W2:Y:S01]  /*12d0*/  LDC R22, c[0x0][0x648] ;  /* 0x00019200ff167b82 */ /* 0x000ea20000000800 */
[-CC-:B0-----:R-:W-:Y:S02]  /*12e0*/  SHF.R.U64 R34, R27, R13.reuse, R8.reuse ;  /* 0x0000000d1b227219 */ /* 0x181fe40000001208 */
[----:B------:R-:W-:-:S05]  /*12f0*/  SHF.R.U32.HI R8, RZ, R13, R8 ;  /* 0x0000000dff087219 */ /* 0x000fca0000011608 */
[----:B------:R-:W0:Y:S01]  /*1300*/  LDC R24, c[0x0][0x638] ;  /* 0x00018e00ff187b82 */ /* 0x000e220000000800 */
[-CC-:B---3--:R-:W-:Y:S02]  /*1310*/  SHF.R.U64 R36, R34, R31.reuse, R8.reuse ;  /* 0x0000001f22247219 */ /* 0x188fe40000001208 */
[-C--:B------:R-:W-:Y:S02]  /*1320*/  SHF.L.U32 R2, R2, R31.reuse, RZ ;  /* 0x0000001f02027219 */ /* 0x080fe400000006ff */
[----:B------:R-:W-:Y:S01]  /*1330*/  SHF.R.U32.HI R9, RZ, R31, R8 ;  /* 0x0000001fff097219 */ /* 0x000fe20000011608 */
[----:B------:R-:W-:Y:S01]  /*1340*/  IMAD.MOV.U32 R8, RZ, RZ, R36 ;  /* 0x000000ffff087224 */ /* 0x000fe200078e0024 */
[----:B------:R-:W-:Y:S01]  /*1350*/  LOP3.LUT R15, RZ, R2, RZ, 0x33, !PT ;  /* 0x00000002ff0f7212 */ /* 0x000fe200078e33ff */
[----:B------:R-:W3:Y:S01]  /*1360*/  LDC R28, c[0x0][0x610] ;  /* 0x00018400ff1c7b82 */ /* 0x000ee20000000800 */
[----:B------:R-:W-:Y:S05]  /*1370*/  @!P0 BRA `(.L_x_15) ;  /* 0x0000000000288947 */ /* 0x000fea0003800000 */
[----:B------:R-:W4:Y:S02]  /*1380*/  LDC R13, c[0x0][0x64c] ;  /* 0x00019300ff0d7b82 */ /* 0x000f240000000800 */
[----:B----4-:R-:W-:-:S05]  /*1390*/  IADD3 R13, P0, R36, R13, RZ ;  /* 0x0000000d240d7210 */ /* 0x010fca0007f1e0ff */
        /* <DEDUP_REMOVED lines=8> */
.L_x_15:
[----:B--2---:R-:W-:Y:S01]  /*1420*/  SHF.R.U64 R7, R8, R22, R9 ;  /* 0x0000001608077219 */ /* 0x004fe20000001209 */
[----:B-1----:R-:W-:Y:S01]  /*1430*/  VIADD R8, R29, 0xffffffff ;  /* 0xffffffff1d087836 */ /* 0x002fe20000000000 */
[----:B------:R-:W-:Y:S01]  /*1440*/  SHF.L.U32 R2, R26, R31, RZ ;  /* 0x0000001f1a027219 */ /* 0x000fe200000006ff */
[----:B------:R-:W-:Y:S01]  /*1450*/  @P1 IMAD R21, R25, R20, R6 ;  /* 0x0000001419151224 */ /* 0x000fe200078e0206 */
[----:B------:R-:W-:Y:S01]  /*1460*/  LOP3.LUT R15, R34, R15, RZ, 0xc0, !PT ;  /* 0x0000000f220f7212 */ /* 0x000fe200078ec0ff */
[----:B------:R-:W-:Y:S01]  /*1470*/  IMAD.MOV R9, RZ, RZ, -R7 ;  /* 0x000000ffff097224 */ /* 0x000fe200078e0a07 */
[----:B------:R-:W-:-:S03]  /*1480*/  LOP3.LUT R8, R27, R8, RZ, 0xc0, !PT ;  /* 0x000000081b087212 */ /* 0x000fc600078ec0ff */
[----:B------:R-:W-:Y:S02]  /*1490*/  IMAD R6, R2, R7, R15 ;  /* 0x0000000702067224 */ /* 0x000fe400078e020f */
[----:B0-----:R-:W-:Y:S02]  /*14a0*/  IMAD R2, R9, R24, R36 ;  /* 0x0000001809027224 */ /* 0x001fe400078e0224 */
[----:B---3--:R-:W-:Y:S02]  /*14b0*/  IMAD R19, R6, R28, R21 ;  /* 0x0000001c06137224 */ /* 0x008fe400078e0215 */
[----:B------:R-:W-:Y:S02]  /*14c0*/  IMAD R2, R2, R29, R8 ;  /* 0x0000001d02027224 */ /* 0x000fe400078e0208 */
[----:B------:R-:W-:-:S03]  /*14d0*/  IMAD.MOV.U32 R6, RZ, RZ, 0x1 ;  /* 0x00000001ff067424 */ /* 0x000fc600078e00ff */
[----:B------:R-:W-:Y:S02]  /*14e0*/  SEL R22, R2, R19, !P1 ;  /* 0x0000001302167207 */ /* 0x000fe40004800000 */
[----:B------:R-:W-:Y:S01]  /*14f0*/  SEL R19, R19, R2, !P1 ;  /* 0x0000000213137207 */ /* 0x000fe20004800000 */
[----:B------:R-:W-:Y:S01]  /*1500*/  IMAD.MOV.U32 R2, RZ, RZ, R30 ;  /* 0x000000ffff027224 */ /* 0x000fe200078e001e */
[----:B------:R-:W-:-:S07]  /*1510*/  PRMT R8, R6, 0x7610, R8 ;  /* 0x0000761006087816 */ /* 0x000fce0000000008 */
.L_x_13:
[----:B------:R-:W-:Y:S05]  /*1520*/  @!P2 BRA `(.L_x_16) ;  /* 0x00000000000ca947 */ /* 0x000fea0003800000 */
[----:B------:R-:W-:Y:S01]  /*1530*/  UCGABAR_WAIT ;  /* 0x0000000000007dc7 */ /* 0x000fe20008000000 */
[----:B------:R-:W-:Y:S01]  /*1540*/  CCTL.IVALL ;  /* 0x00000000ff00798f */ /* 0x000fe20002000000 */
[----:B------:R-:W-:Y:S05]  /*1550*/  BRA `(.L_x_17) ;  /* 0x0000000000047947 */ /* 0x000fea0003800000 */
.L_x_16:
[----:B------:R-:W-:Y:S06]  /*1560*/  BAR.SYNC.DEFER_BLOCKING 0x0 ;  /* 0x0000000000007b1d */ /* 0x000fec0000010000 */
.L_x_17:
[----:B------:R-:W-:Y:S05]  /*1570*/  @!P3 BRA `(.L_x_18) ;  /* 0x00000030009cb947 */ /* 0x000fea0003800000 */
[----:B------:R-:W-:-:S13]  /*1580*/  ISETP.GT.U32.AND P0, PT, R35, 0x1, PT ;  /* 0x000000012300780c */ /* 0x000fda0003f04070 */
[----:B------:R-:W-:Y:S05]  /*1590*/  @P0 EXIT ;  /* 0x000000000000094d */ /* 0x000fea0003800000 */
.L_x_19:
[----:B------:R-:W-:-:S08]  /*15a0*/  NOP ;  /* 0x0000000000007918 */ /* 0x000fd00000000000 */
[----:B------:R-:W1:Y:S02]  /*15b0*/  USETMAXREG.TRY_ALLOC.CTAPOOL UP0, 0xe8 ;  /* 0x000000e8000079c8 */ /* 0x000e640008000600 */
[----:B-1----:R-:W-:-:S13]  /*15c0*/  PLOP3.LUT P0, PT, PT, PT, UP0, 0x80, 0x0 ;  /* 0x000000000000781c */ /* 0x002fda0003f0f008 */
[----:B------:R-:W-:Y:S05]  /*15d0*/  @!P0 BRA `(.L_x_19) ;  /* 0xfffffffc00f08947 */ /* 0x000fea000383ffff */
[----:B------:R-:W-:-:S13]  /*15e0*/  LOP3.LUT P0, RZ, R8, 0xff, RZ, 0xc0, !PT ;  /* 0x000000ff08ff7812 */ /* 0x000fda000780c0ff */
[----:B------:R-:W-:Y:S05]  /*15f0*/  @!P0 EXIT ;  /* 0x000000000000894d */ /* 0x000fea0003800000 */
[----:B------:R-:W1:Y:S01]  /*1600*/  S2UR UR4, SR_CgaCtaId ;  /* 0x00000000000479c3 */ /* 0x000e620000008800 */
[----:B------:R-:W-:Y:S01]  /*1610*/  VIADD R14, R14, 0xffffffff ;  /* 0xffffffff0e0e7836 */ /* 0x000fe20000000000 */
[CC--:B------:R-:W-:Y:S01]  /*1620*/  LEA.HI R4, R0.reuse, R3.reuse, RZ, 0x2 ;  /* 0x0000000300047211 */ /* 0x0c0fe200078f10ff */
[----:B------:R-:W-:Y:S01]  /*1630*/  UMOV UR41, 0x400 ;  /* 0x0000040000297882 */ /* 0x000fe20000000000 */
[----:B------:R-:W-:Y:S01]  /*1640*/  LEA.HI R0, R0, R3, RZ, 0x5 ;  /* 0x0000000300007211 */ /* 0x000fe200078f28ff */
[----:B------:R-:W-:Y:S01]  /*1650*/  UISETP.LT.AND UP0, UPT, UR40, 0x1, UPT ;  /* 0x000000012800788c */ /* 0x000fe2000bf01270 */
[----:B------:R-:W-:Y:S01]  /*1660*/  R2UR UR42, R14 ;  /* 0x000000000e2a72ca */ /* 0x000fe200000e0000 */
[----:B------:R-:W-:Y:S01]  /*1670*/  ULDC UR6, c[0x0][0x284] ;  /* 0x0000a10000067ab9 */ /* 0x000fe20000000800 */
[--C-:B------:R-:W-:Y:S01]  /*1680*/  SHF.R.S32.HI R60, RZ, 0x2, R4.reuse ;  /* 0x00000002ff3c7819 */ /* 0x100fe20000011404 */
[----:B------:R-:W-:Y:S01]  /*1690*/  USEL UR43, UR40, 0x1, UP0 ;  /* 0x00000001282b7887 */ /* 0x000fe20008000000 */
[----:B------:R-:W-:Y:S01]  /*16a0*/  SHF.R.S32.HI R5, RZ, 0x1f, R4 ;  /* 0x0000001fff057819 */ /* 0x000fe20000011404 */
[----:B------:R-:W-:Y:S01]  /*16b0*/  USHF.L.U32 UR46, UR40, 0x1, URZ ;  /* 0x00000001282e7899 */ /* 0x000fe2000800063f */
[----:B------:R-:W-:Y:S01]  /*16c0*/  LOP3.LUT R62, R4, 0xfffffffc, RZ, 0xc0, !PT ;  /* 0xfffffffc043e7812 */ /* 0x000fe200078ec0ff */
[----:B------:R-:W-:Y:S01]  /*16d0*/  UIADD3 UR43, -UR43, UR40, URZ ;  /* 0x000000282b2b7290 */ /* 0x000fe2000fffe13f */
[----:B------:R-:W-:-:S02]  /*16e0*/  LEA.HI R5, R5, R60, RZ, 0x3 ;  /* 0x0000003c05057211 */ /* 0x000fc400078f18ff */
[----:B------:R-:W-:Y:S01]  /*16f0*/  ISETP.NE.AND P0, PT, R14, RZ, PT ;  /* 0x000000ff0e00720c */ /* 0x000fe20003f05270 */
[----:B------:R-:W-:Y:S01]  /*1700*/  IMAD.IADD R62, R3, 0x1, -R62 ;  /* 0x00000001033e7824 */ /* 0x000fe200078e0a3e */
[----:B------:R-:W-:Y:S01]  /*1710*/  LOP3.LUT R5, R5, 0xfffffff8, RZ, 0xc0, !PT ;  /* 0xfffffff805057812 */ /* 0x000fe200078ec0ff */
[----:B------:R-:W-:Y:S01]  /*1720*/  USHF.L.U32 UR42, UR42, 0x3, URZ ;  /* 0x000000032a2a7899 */ /* 0x000fe2000800063f */
[----:B------:R-:W-:-:S03]  /*1730*/  SEL R69, RZ, 0x1, P0 ;  /* 0x00000001ff457807 */ /* 0x000fc60000000000 */
[----:B------:R-:W-:Y:S01]  /*1740*/  IMAD.IADD R60, R60, 0x1, -R5 ;  /* 0x000000013c3c7824 */ /* 0x000fe200078e0a05 */
[----:B-1----:R-:W-:Y:S01]  /*1750*/  ULEA UR41, UR4, UR41, 0x18 ;  /* 0x0000002904297291 */ /* 0x002fe2000f8ec03f */
[----:B------:R-:W-:Y:S01]  /*1760*/  SHF.R.S32.HI R5, RZ, 0x5, R0 ;  /* 0x00000005ff057819 */ /* 0x000fe20000011400 */
[----:B------:R-:W-:Y:S02]  /*1770*/  IMAD.U32 R64, RZ, RZ, UR42 ;  /* 0x0000002aff407e24 */ /* 0x000fe4000f8e00ff */
[----:B------:R-:W-:Y:S01]  /*1780*/  UIADD3 UR47, UR41, 0xf0, URZ ;  /* 0x000000f0292f7890 */ /* 0x000fe2000fffe03f */
[--C-:B------:R-:W-:Y:S01]  /*1790*/  SHF.R.S32.HI R61, RZ, 0x1f, R60.reuse ;  /* 0x0000001fff3d7819 */ /* 0x100fe2000001143c */
[----:B------:R-:W-:Y:S01]  /*17a0*/  UIADD3 UR4, UR41, 0x200, URZ ;  /* 0x0000020029047890 */ /* 0x000fe2000fffe03f */
[C-C-:B------:R-:W-:Y:S01]  /*17b0*/  IMAD R67, R5.reuse, -0x10, -R60.reuse ;  /* 0xfffffff005437824 */ /* 0x140fe200078e0a3c */
[----:B------:R-:W-:Y:S01]  /*17c0*/  UIADD3 UR5, UR41, 0x1c200, URZ ;  /* 0x0001c20029057890 */ /* 0x000fe2000fffe03f */
[C---:B------:R-:W-:Y:S01]  /*17d0*/  LOP3.LUT R66, R64.reuse, 0x8, RZ, 0xc0, !PT ;  /* 0x0000000840427812 */ /* 0x040fe200078ec0ff */
[----:B------:R-:W-:Y:S01]  /*17e0*/  USHF.R.U32.HI UR4, URZ, 0x4, UR4 ;  /* 0x000000043f047899 */ /* 0x000fe20008011604 */
[----:B------:R-:W-:Y:S01]  /*17f0*/  IMAD.U32 R63, RZ, RZ, UR47 ;  /* 0x0000002fff3f7e24 */ /* 0x000fe2000f8e00ff */
[----:B------:R-:W-:Y:S01]  /*1800*/  USHF.R.U32.HI UR5, URZ, 0x4, UR5 ;  /* 0x000000043f057899 */ /* 0x000fe20008011605 */
[----:B------:R-:W-:Y:S01]  /*1810*/  IMAD.WIDE R60, R5, 0x10, R60 ;  /* 0x00000010053c7825 */ /* 0x000fe200078e023c */
[----:B------:R-:W-:Y:S01]  /*1820*/  ULOP3.LUT UR4, UR4, 0x3fff, URZ, 0xc0, !UPT ;  /* 0x00003fff04047892 */ /* 0x000fe2000f8ec03f */
[----:B------:R-:W-:Y:S01]  /*1830*/  LOP3.LUT R64, R64, 0x8, RZ, 0xc, !PT ;  /* 0x0000000840407812 */ /* 0x000fe200078e0cff */
[----:B------:R-:W-:Y:S01]  /*1840*/  ULOP3.LUT UR5, UR5, 0x3fff, URZ, 0xc0, !UPT ;  /* 0x00003fff05057892 */ /* 0x000fe2000f8ec03f */
[----:B------:R-:W-:Y:S01]  /*1850*/  VIADD R65, R63, UR42 ;  /* 0x0000002a3f417c36 */ /* 0x000fe20008000000 */
[----:B------:R-:W-:Y:S01]  /*1860*/  LOP3.LUT R66, R66, 0x18, RZ, 0x3c, !PT ;  /* 0x0000001842427812 */ /* 0x000fe200078e3cff */
[----:B------:R-:W-:Y:S01]  /*1870*/  VIADD R67, R67, UR6 ;  /* 0x0000000643437c36 */ /* 0x000fe20008000000 */
[----:B------:R-:W-:-:S02]  /*1880*/  ULOP3.LUT UR44, UR4, 0x10000, URZ, 0xfc, !UPT ;  /* 0x00010000042c7892 */ /* 0x000fc4000f8efc3f */
[----:B------:R-:W-:-:S12]  /*1890*/  ULOP3.LUT UR45, UR5, 0x10000, URZ, 0xfc, !UPT ;  /* 0x00010000052d7892 */ /* 0x000fd8000f8efc3f */
.L_x_109:
[----:B------:R-:W-:Y:S01]  /*18a0*/  SHF.L.U32 R0, R69, 0x1f, RZ ;  /* 0x0000001f45007819 */ /* 0x000fe200000006ff */
[----:B------:R-:W-:Y:S02]  /*18b0*/  ULDC UR4, c[0x0][0x28c] ;  /* 0x0000a30000047ab9 */ /* 0x000fe40000000800 */
[----:B------:R-:W-:Y:S01]  /*18c0*/  ISETP.LT.AND P1, PT, RZ, UR4, PT ;  /* 0x00000004ff007c0c */ /* 0x000fe2000bf21270 */
[----:B-1----:R-:W1:Y:S02]  /*18d0*/  SYNCS.PHASECHK.TRANS64.TRYWAIT P0, [R63+UR42], R0 ;  /* 0x000000003f0075a7 */ /* 0x002e64000800016a */
[----:B-1-34-:R-:W-:Y:S10]  /*18e0*/  @!P0 BRA `(.L_x_20) ;  /* 0x0000004400908947 */ /* 0x01aff40003800000 */
.L_x_141:
[----:B------:R-:W-:Y:S05]  /*18f0*/  @P1 BRA `(.L_x_21) ;  /* 0x0000000000401947 */ /* 0x000fea0003800000 */
[----:B-1----:R-:W-:Y:S01]  /*1900*/  MOV R0, 0x0 ;  /* 0x0000000000007802 */ /* 0x002fe20000000f00 */
[----:B------:R-:W-:Y:S01]  /*1910*/  ULDC.64 UR4, c[0x4][0x68] ;  /* 0x01001a0000047ab9 */ /* 0x000fe20000000a00 */
[----:B------:R-:W-:Y:S01]  /*1920*/  ULDC.64 UR6, c[0x4][0x8] ;  /* 0x0100020000067ab9 */ /* 0x000fe20000000a00 */
[----:B------:R-:W-:Y:S01]  /*1930*/  IMAD.U32 R4, RZ, RZ, UR4 ;  /* 0x00000004ff047e24 */ /* 0x000fe2000f8e00ff */
[----:B------:R1:W2:Y:S01]  /*1940*/  LDC.64 R14, c[0x4][R0] ;  /* 0x01000000000e7b82 */ /* 0x0002a20000000a00 */
[----:B------:R-:W-:Y:S01]  /*1950*/  IMAD.U32 R5, RZ, RZ, UR5 ;  /* 0x00000005ff057e24 */ /* 0x000fe2000f8e00ff */
[----:B------:R-:W-:Y:S01]  /*1960*/  ULDC.64 UR4, c[0x4][0x70] ;  /* 0x01001c0000047ab9 */ /* 0x000fe20000000a00 */
[----:B------:R-:W-:Y:S02]  /*1970*/  IMAD.U32 R10, RZ, RZ, UR6 ;  /* 0x00000006ff0a7e24 */ /* 0x000fe4000f8e00ff */
[----:B------:R-:W-:Y:S02]  /*1980*/  IMAD.U32 R6, RZ, RZ, UR4 ;  /* 0x00000004ff067e24 */ /* 0x000fe4000f8e00ff */
[----:B------:R-:W-:-:S02]  /*1990*/  IMAD.U32 R7, RZ, RZ, UR5 ;  /* 0x00000005ff077e24 */ /* 0x000fc4000f8e00ff */
[----:B------:R-:W-:Y:S02]  /*19a0*/  IMAD.U32 R11, RZ, RZ, UR7 ;  /* 0x00000007ff0b7e24 */ /* 0x000fe4000f8e00ff */
[----:B------:R-:W-:Y:S02]  /*19b0*/  IMAD.MOV.U32 R8, RZ, RZ, 0x1e1 ;  /* 0x000001e1ff087424 */ /* 0x000fe400078e00ff */
[----:B0-----:R-:W-:Y:S02]  /*19c0*/  IMAD.MOV.U32 R12, RZ, RZ, 0x1 ;  /* 0x00000001ff0c7424 */ /* 0x001fe400078e00ff */
[----:B-1----:R-:W-:-:S07]  /*19d0*/  IMAD.MOV.U32 R13, RZ, RZ, RZ ;  /* 0x000000ffff0d7224 */ /* 0x002fce00078e00ff */
[----:B------:R-:W-:-:S07]  /*19e0*/  LEPC R20, `(.L_x_21) ;  /* 0x000000001014794e */ /* 0x000fce0000000000 */
[----:B--2--5:R-:W-:Y:S05]  /*19f0*/  CALL.ABS.NOINC R14 ;  /* 0x000000000e007343 */ /* 0x024fea0003c00000 */
.L_x_21:
[----:B-1----:R-:W-:-:S04]  /*1a00*/  LOP3.LUT R0, R16, 0x1, RZ, 0xfc, !PT ;  /* 0x0000000110007812 */ /* 0x002fc800078efcff */
[----:B------:R-:W-:-:S13]  /*1a10*/  ISETP.NE.AND P0, PT, R0, 0x3, PT ;  /* 0x000000030000780c */ /* 0x000fda0003f05270 */
[----:B------:R-:W-:Y:S05]  /*1a20*/  @!P0 BRA `(.L_x_22) ;  /* 0x0000000000048947 */ /* 0x000fea0003800000 */
[----:B------:R-:W-:Y:S01]  /*1a30*/  BPT.TRAP 0x1 ;  /* 0x000000040000795c */ /* 0x000fe20000300000 */
.L_x_22:
[----:B------:R-:W-:Y:S02]  /*1a40*/  IMAD.U32 R3, RZ, RZ, UR38 ;  /* 0x00000026ff037e24 */ /* 0x000fe4000f8e00ff */
[----:B------:R-:W-:-:S03]  /*1a50*/  IMAD.U32 R0, RZ, RZ, UR39 ;  /* 0x00000027ff007e24 */ /* 0x000fc6000f8e00ff */
[----:B------:R-:W-:Y:S02]  /*1a60*/  LEA R3, R3, UR41, 0x3 ;  /* 0x0000002903037c11 */ /* 0x000fe4000f8e18ff */
[----:B------:R-:W-:-:S04]  /*1a70*/  SHF.L.U32 R0, R0, 0x1f, RZ ;  /* 0x0000001f00007819 */ /* 0x000fc800000006ff */
[----:B------:R1:W2:Y:S01]  /*1a80*/  SYNCS.PHASECHK.TRANS64.TRYWAIT P1, [R3+URZ], R0 ;  /* 0x00000000030075a7 */ /* 0x0002a2000802017f */
[----:B------:R-:W-:Y:S05]  /*1a90*/  @!P0 BRA `(.L_x_23) ;  /* 0x0000000000048947 */ /* 0x000fea0003800000 */
[----:B------:R-:W-:Y:S01]  /*1aa0*/  BPT.TRAP 0x1 ;  /* 0x000000040000795c */ /* 0x000fe20000300000 */
.L_x_23:
[----:B--2---:R-:W-:Y:S05]  /*1ab0*/  @P1 BRA `(.L_x_24) ;  /* 0x0000000000081947 */ /* 0x004fea0003800000 */
[----:B------:R-:W2:Y:S02]  /*1ac0*/  SYNCS.PHASECHK.TRANS64.TRYWAIT P1, [R3+URZ], R0 ;  /* 0x00000000030075a7 */ /* 0x000ea4000802017f */
[----:B--2---:R-:W-:Y:S05]  /*1ad0*/  @!P1 BRA `(.L_x_25) ;  /* 0x0000004400289947 */ /* 0x004fea0003800000 */
.L_x_24:
[----:B------:R-:W-:Y:S05]  /*1ae0*/  WARPSYNC.ALL ;  /* 0x0000000000007948 */ /* 0x000fea0003800000 */
[----:B------:R-:W-:Y:S01]  /*1af0*/  ULEA UR8, UR38, UR44, 0x9 ;  /* 0x0000002c26087291 */ /* 0x000fe2000f8e483f */
[----:B------:R-:W-:Y:S01]  /*1b00*/  WARPGROUP.ARRIVE ;  /* 0x00000000000079c5 */ /* 0x000fe20000000000 */
[----:B------:R-:W-:Y:S01]  /*1b10*/  ULEA UR9, UR38, UR45, 0x9 ;  /* 0x0000002d26097291 */ /* 0x000fe2000f8e483f */
[----:B-12---:R-:W-:Y:S01]  /*1b20*/  IMAD.U32 R0, RZ, RZ, UR43 ;  /* 0x0000002bff007e24 */ /* 0x006fe2000f8e00ff */
[----:B------:R-:W-:Y:S01]  /*1b30*/  UMOV UR5, 0x40000040 ;  /* 0x4000004000057882 */ /* 0x000fe20000000000 */
[----:B------:R-:W-:-:S02]  /*1b40*/  UMOV UR7, 0x40000040 ;  /* 0x4000004000077882 */ /* 0x000fc40000000000 */
[----:B------:R-:W-:Y:S01]  /*1b50*/  UMOV UR4, UR8 ;  /* 0x0000000800047c82 */ /* 0x000fe20008000000 */
[----:B------:R-:W-:Y:S01]  /*1b60*/  ISETP.GE.AND P1, PT, R0, 0x1, PT ;  /* 0x000000010000780c */ /* 0x000fe20003f26270 */
[----:B------:R-:W-:Y:S02]  /*1b70*/  UMOV UR6, UR9 ;  /* 0x0000000900067c82 */ /* 0x000fe40008000000 */
[----:B------:R-:W-:Y:S01]  /*1b80*/  IGMMA.64x64x32.S8.S8 R24, gdesc[UR4], RZ, !UPT, gsb0 ;  /* 0x01e00000041879f1 */ /* 0x000fe2000c0410ff */
[----:B------:R-:W-:Y:S02]  /*1b90*/  UIADD3 UR4, UR8, 0x2, URZ ;  /* 0x0000000208047890 */ /* 0x000fe4000fffe03f */
[----:B------:R-:W-:Y:S01]  /*1ba0*/  UIADD3 UR6, UR9, 0x2, URZ ;  /* 0x0000000209067890 */ /* 0x000fe2000fffe03f */
[----:B------:R-:W-:Y:S01]  /*1bb0*/  UMOV UR5, 0x40000040 ;  /* 0x4000004000057882 */ /* 0x000fe20000000000 */
[----:B------:R-:W-:Y:S01]  /*1bc0*/  UMOV UR7, 0x40000040 ;  /* 0x4000004000077882 */ /* 0x000fe20000000000 */
[----:B------:R-:W-:-:S02]  /*1bd0*/  WARPGROUP.DEPBAR.LE gsb0, 0x0 ;  /* 0x00008000000079c5 */ /* 0x000fc40000010000 */
[----:B------:R-:W-:-:S06]  /*1be0*/  WARPGROUP.ARRIVE ;  /* 0x00000000000079c5 */ /* 0x000fcc0000000000 */
[----:B------:R-:W-:Y:S01]  /*1bf0*/  IGMMA.64x64x32.S8.S8 R24, gdesc[UR4], R24, gsb0 ;  /* 0x01e00000041879f1 */ /* 0x000fe20008041018 */
[----:B------:R-:W-:Y:S02]  /*1c00*/  UIADD3 UR4, UR8, 0x4, URZ ;  /* 0x0000000408047890 */ /* 0x000fe4000fffe03f */
[----:B------:R-:W-:Y:S01]  /*1c10*/  UIADD3 UR6, UR9, 0x4, URZ ;  /* 0x0000000409067890 */ /* 0x000fe2000fffe03f */
[----:B------:R-:W-:Y:S01]  /*1c20*/  UMOV UR5, 0x40000040 ;  /* 0x4000004000057882 */ /* 0x000fe20000000000 */
[----:B------:R-:W-:Y:S01]  /*1c30*/  UMOV UR7, 0x40000040 ;  /* 0x4000004000077882 */ /* 0x000fe20000000000 */
[----:B------:R-:W-:Y:S02]  /*1c40*/  WARPGROUP.DEPBAR.LE gsb0, 0x0 ;  /* 0x00008000000079c5 */ /* 0x000fe40000010000 */
        /* <DEDUP_REMOVED lines=8> */
[----:B------:R-:W-:Y:S03]  /*1cd0*/  IGMMA.64x64x32.S8.S8 R24, gdesc[UR4], R24, gsb0 ;  /* 0x01e00000041879f1 */ /* 0x000fe60008041018 */
[----:B------:R-:W-:Y:S02]  /*1ce0*/  WARPGROUP.DEPBAR.LE gsb0, 0x0 ;  /* 0x00008000000079c5 */ /* 0x000fe40000010000 */
[----:B------:R-:W-:Y:S05]  /*1cf0*/  @!P1 BRA `(.L_x_26) ;  /* 0x0000000400149947 */ /* 0x000fea0003800000 */
[----:B------:R-:W-:Y:S01]  /*1d00*/  UIADD3 UR4, UR38, 0x1, URZ ;  /* 0x0000000126047890 */ /* 0x000fe2000fffe03f */
[----:B------:R-:W-:Y:S02]  /*1d10*/  IMAD.U32 R0, RZ, RZ, UR43 ;  /* 0x0000002bff007e24 */ /* 0x000fe4000f8e00ff */
[----:B------:R-:W-:Y:S01]  /*1d20*/  IMAD.U32 R3, RZ, RZ, UR38 ;  /* 0x00000026ff037e24 */ /* 0x000fe2000f8e00ff */
[----:B------:R-:W-:-:S04]  /*1d30*/  UISETP.NE.AND UP0, UPT, UR4, 0xe, UPT ;  /* 0x0000000e0400788c */ /* 0x000fc8000bf05270 */
[----:B------:R-:W-:Y:S02]  /*1d40*/  USEL UR5, URZ, 0x1, UP0 ;  /* 0x000000013f057887 */ /* 0x000fe40008000000 */
[----:B------:R-:W-:Y:S02]  /*1d50*/  USEL UR8, UR4, URZ, UP0 ;  /* 0x0000003f04087287 */ /* 0x000fe40008000000 */
[----:B------:R-:W-:-:S06]  /*1d60*/  ULOP3.LUT UR5, UR39, UR5, URZ, 0x3c, !UPT ;  /* 0x0000000527057292 */ /* 0x000fcc000f8e3c3f */
[----:B------:R-:W-:-:S07]  /*1d70*/  IMAD.U32 R6, RZ, RZ, UR5 ;  /* 0x00000005ff067e24 */ /* 0x000fce000f8e00ff */
.L_x_33:
[----:B------:R-:W-:Y:S05]  /*1d80*/  @!P0 BRA `(.L_x_27) ;  /* 0x0000000000048947 */ /* 0x000fea0003800000 */
[----:B------:R-:W-:Y:S01]  /*1d90*/  BPT.TRAP 0x1 ;  /* 0x000000040000795c */ /* 0x000fe20000300000 */
.L_x_27:
[----:B------:R-:W-:Y:S01]  /*1da0*/  ULEA UR4, UR8, UR41, 0x3 ;  /* 0x0000002908047291 */ /* 0x000fe2000f8e183f */
[----:B------:R-:W-:-:S08]  /*1db0*/  SHF.L.U32 R4, R6, 0x1f, RZ ;  /* 0x0000001f06047819 */ /* 0x000fd000000006ff */
[----:B------:R1:W2:Y:S01]  /*1dc0*/  SYNCS.PHASECHK.TRANS64.TRYWAIT P1, [UR4], R4 ;  /* 0x00000004ff0075a7 */ /* 0x0002a20008020144 */
[----:B------:R-:W-:Y:S05]  /*1dd0*/  @!P0 BRA `(.L_x_28) ;  /* 0x0000000000048947 */ /* 0x000fea0003800000 */
[----:B------:R-:W-:Y:S01]  /*1de0*/  BPT.TRAP 0x1 ;  /* 0x000000040000795c */ /* 0x000fe20000300000 */
.L_x_28:
[----:B--2---:R-:W-:Y:S05]  /*1df0*/  @P1 BRA `(.L_x_29) ;  /* 0x0000000000081947 */ /* 0x004fea0003800000 */
[----:B------:R-:W2:Y:S02]  /*1e00*/  SYNCS.PHASECHK.TRANS64.TRYWAIT P1, [UR4], R4 ;  /* 0x00000004ff0075a7 */ /* 0x000ea40008020144 */
[----:B--2---:R-:W-:Y:S05]  /*1e10*/  @!P1 BRA `(.L_x_30) ;  /* 0x00000040006c9947 */ /* 0x004fea0003800000 */
.L_x_29:
[----:B------:R-:W-:Y:S01]  /*1e20*/  ULEA UR9, UR8, UR44, 0x9 ;  /* 0x0000002c08097291 */ /* 0x000fe2000f8e483f */
[----:B------:R-:W-:Y:S01]  /*1e30*/  WARPGROUP.ARRIVE ;  /* 0x00000000000079c5 */ /* 0x000fe20000000000 */
[----:B------:R-:W-:Y:S01]  /*1e40*/  ULEA UR10, UR8, UR45, 0x9 ;  /* 0x0000002d080a7291 */ /* 0x000fe2000f8e483f */
[----:B------:R-:W-:Y:S01]  /*1e50*/  UMOV UR5, 0x40000040 ;  /* 0x4000004000057882 */ /* 0x000fe20000000000 */
[----:B------:R-:W-:-:S03]  /*1e60*/  UMOV UR7, 0x40000040 ;  /* 0x4000004000077882 */ /* 0x000fc60000000000 */
[----:B------:R-:W-:Y:S02]  /*1e70*/  UMOV UR4, UR9 ;  /* 0x0000000900047c82 */ /* 0x000fe40008000000 */
[----:B------:R-:W-:Y:S02]  /*1e80*/  UMOV UR6, UR10 ;  /* 0x0000000a00067c82 */ /* 0x000fe40008000000 */
[----:B------:R-:W-:Y:S01]  /*1e90*/  IGMMA.64x64x32.S8.S8 R24, gdesc[UR4], R24, gsb0 ;  /* 0x01e00000041879f1 */ /* 0x000fe20008041018 */
        /* <DEDUP_REMOVED lines=23> */
[----:B------:R-:W-:Y:S01]  /*2010*/  BPT.TRAP 0x1 ;  /* 0x000000040000795c */ /* 0x000fe20000300000 */
.L_x_31:
[----:B------:R-:W-:-:S13]  /*2020*/  ISETP.NE.AND P1, PT, R57, RZ, PT ;  /* 0x000000ff3900720c */ /* 0x000fda0003f25270 */
[----:B-12---:R-:W-:-:S05]  /*2030*/  @P1 LEA R4, R3, UR41, 0x3 ;  /* 0x0000002903041c11 */ /* 0x006fca000f8e18ff */
[----:B------:R-:W-:-:S05]  /*2040*/  @P1 VIADD R5, R4, 0x70 ;  /* 0x0000007004051836 */ /* 0x000fca0000000000 */
[----:B------:R-:W-:-:S04]  /*2050*/  @P1 PRMT R5, R56, 0x654, R5 ;  /* 0x0000065438051816 */ /* 0x000fc80000000005 */
[----:B------:R1:W-:Y:S01]  /*2060*/  @P1 SYNCS.ARRIVE.TRANS64.RED.A1T0 RZ, [R5+URZ], RZ ;  /* 0x000000ff05ff19a7 */ /* 0x0003e2000810043f */
[----:B------:R-:W-:-:S13]  /*2070*/  ISETP.GT.U32.AND P1, PT, R16, 0x1, PT ;  /* 0x000000011000780c */ /* 0x000fda0003f24070 */
[----:B-1----:R-:W-:Y:S05]  /*2080*/  @P1 BRA `(.L_x_32) ;  /* 0x0000000000041947 */ /* 0x002fea0003800000 */
[----:B------:R-:W-:Y:S01]  /*2090*/  BPT.TRAP 0x1 ;  /* 0x000000040000795c */ /* 0x000fe20000300000 */
.L_x_32:
[----:B------:R-:W-:Y:S01]  /*20a0*/  UIADD3 UR8, UR8, 0x1, URZ ;  /* 0x0000000108087890 */ /* 0x000fe2000fffe03f */
[C---:B------:R-:W-:Y:S01]  /*20b0*/  ISETP.GT.AND P2, PT, R0.reuse, 0x1, PT ;  /* 0x000000010000780c */ /* 0x040fe20003f44270 */
[----:B------:R-:W-:Y:S02]  /*20c0*/  VIADD R3, R3, 0x1 ;  /* 0x0000000103037836 */ /* 0x000fe40000000000 */
[----:B------:R-:W-:Y:S01]  /*20d0*/  UISETP.NE.AND UP0, UPT, UR8, 0xe, UPT ;  /* 0x0000000e0800788c */ /* 0x000fe2000bf05270 */
[----:B------:R-:W-:Y:S02]  /*20e0*/  VIADD R0, R0, 0xffffffff ;  /* 0xffffffff00007836 */ /* 0x000fe40000000000 */
[C---:B------:R-:W-:Y:S01]  /*20f0*/  ISETP.NE.AND P1, PT, R3.reuse, 0xe, PT ;  /* 0x0000000e0300780c */ /* 0x040fe20003f25270 */
[----:B------:R-:W-:Y:S02]  /*2100*/  USEL UR4, URZ, 0x1, UP0 ;  /* 0x000000013f047887 */ /* 0x000fe40008000000 */
[----:B------:R-:W-:Y:S01]  /*2110*/  USEL UR8, UR8, URZ, UP0 ;  /* 0x0000003f08087287 */ /* 0x000fe20008000000 */
[----:B------:R-:W-:-:S03]  /*2120*/  SEL R3, R3, RZ, P1 ;  /* 0x000000ff03037207 */ /* 0x000fc60000800000 */
[----:B------:R-:W-:Y:S01]  /*2130*/  LOP3.LUT R6, R6, UR4, RZ, 0x3c, !PT ;  /* 0x0000000406067c12 */ /* 0x000fe2000f8e3cff */
[----:B------:R-:W-:Y:S07]  /*2140*/  @P2 BRA `(.L_x_33) ;  /* 0xfffffffc000c2947 */ /* 0x000fee000383ffff */
.L_x_26:
[----:B------:R-:W1:Y:S01]  /*2150*/  LDC R0, c[0x0][0x28c] ;  /* 0x0000a300ff007b82 */ /* 0x000e620000000800 */
[----:B------:R2:W-:Y:S01]  /*2160*/  SYNCS.ARRIVE.TRANS64.A1T0 RZ, [R64+UR47], RZ ;  /* 0x000000ff40ff79a7 */ /* 0x0005e2000810002f */
[----:B-1----:R-:W-:-:S13]  /*2170*/  ISETP.GE.AND P1, PT, R0, 0x1, PT ;  /* 0x000000010000780c */ /* 0x002fda0003f26270 */
[----:B--2---:R-:W-:Y:S05]  /*2180*/  @!P1 BRA `(.L_x_34) ;  /* 0x00000000004c9947 */ /* 0x004fea0003800000 */
[----:B------:R-:W-:Y:S05]  /*2190*/  @!P0 BRA `(.L_x_35) ;  /* 0x0000000000048947 */ /* 0x000fea0003800000 */
[----:B------:R-:W-:Y:S01]  /*21a0*/  BPT.TRAP 0x1 ;  /* 0x000000040000795c */ /* 0x000fe20000300000 */
.L_x_35:
[----:B------:R-:W-:Y:S01]  /*21b0*/  ISETP.NE.AND P0, PT, R57, RZ, PT ;  /* 0x000000ff3900720c */ /* 0x000fe20003f05270 */
[----:B------:R-:W-:Y:S01]  /*21c0*/  BSSY B0, `(.L_x_36) ;  /* 0x000000d000007945 */ /* 0x000fe20003800000 */
[----:B------:R-:W-:-:S11]  /*21d0*/  ISETP.GT.U32.AND P1, PT, R16, 0x1, PT ;  /* 0x000000011000780c */ /* 0x000fd60003f24070 */
[----:B------:R-:W-:Y:S05]  /*21e0*/  @!P0 BRA `(.L_x_37) ;  /* 0x0000000000288947 */ /* 0x000fea0003800000 */
[----:B------:R-:W-:-:S04]  /*21f0*/  UIADD3 UR6, UR43, UR38, URZ ;  /* 0x000000262b067290 */ /* 0x000fc8000fffe03f */
[----:B------:R-:W-:-:S04]  /*2200*/  USHF.R.U32.HI UR4, URZ, 0x1, UR6 ;  /* 0x000000013f047899 */ /* 0x000fc80008011606 */
[----:B------:R-:W-:-:S04]  /*2210*/  UIMAD.WIDE.U32 UR4, UR4, -0x6db6db6d, URZ ;  /* 0x92492493040478a5 */ /* 0x000fc8000f8e003f */
[----:B------:R-:W-:-:S04]  /*2220*/  USHF.R.U32.HI UR4, URZ, 0x2, UR5 ;  /* 0x000000023f047899 */ /* 0x000fc80008011605 */
[----:B------:R-:W-:-:S04]  /*2230*/  UIMAD UR6, UR4, -0xe, UR6 ;  /* 0xfffffff2040678a4 */ /* 0x000fc8000f8e0206 */
[----:B------:R-:W-:-:S04]  /*2240*/  ULEA UR6, UR6, UR41, 0x3 ;  /* 0x0000002906067291 */ /* 0x000fc8000f8e183f */
[----:B------:R-:W-:-:S06]  /*2250*/  UIADD3 UR6, UR6, 0x70, URZ ;  /* 0x0000007006067890 */ /* 0x000fcc000fffe03f */
[----:B------:R-:W-:-:S05]  /*2260*/  IMAD.U32 R3, RZ, RZ, UR6 ;  /* 0x00000006ff037e24 */ /* 0x000fca000f8e00ff */
[----:B------:R-:W-:-:S04]  /*2270*/  PRMT R0, R56, 0x654, R3 ;  /* 0x0000065438007816 */ /* 0x000fc80000000003 */
[----:B------:R1:W-:Y:S03]  /*2280*/  SYNCS.ARRIVE.TRANS64.RED.A1T0 RZ, [R0+URZ], RZ ;  /* 0x000000ff00ff79a7 */ /* 0x0003e6000810043f */
.L_x_37:
[----:B------:R-:W-:Y:S05]  /*2290*/  BSYNC B0 ;  /* 0x0000000000007941 */ /* 0x000fea0003800000 */
.L_x_36:
[----:B------:R-:W-:Y:S05]  /*22a0*/  @P1 BRA `(.L_x_34) ;  /* 0x0000000000041947 */ /* 0x000fea0003800000 */
[----:B------:R-:W-:Y:S01]  /*22b0*/  BPT.TRAP 0x1 ;  /* 0x000000040000795c */ /* 0x000fe20000300000 */
.L_x_34:
[----:B-1----:R-:W-:Y:S01]  /*22c0*/  SHF.L.U32 R0, R69, 0x1f, RZ ;  /* 0x0000001f45007819 */ /* 0x002fe200000006ff */
[----:B------:R-:W-:Y:S01]  /*22d0*/  UIADD3 UR38, UR46, UR38, URZ ;  /* 0x000000262e267290 */ /* 0x000fe2000fffe03f */
[----:B------:R-:W1:Y:S01]  /*22e0*/  LDC R15, c[0x0][0x288] ;  /* 0x0000a200ff0f7b82 */ /* 0x000e620000000800 */
[----:B------:R-:W-:Y:S01]  /*22f0*/  UISETP.GE.U32.AND UP1, UPT, UR46, 0xe, UPT ;  /* 0x0000000e2e00788c */ /* 0x000fe2000bf26070 */
[----:B------:R-:W-:Y:S01]  /*2300*/  IMAD.SHL.U32 R8, R62, 0x2, RZ ;  /* 0x000000023e087824 */ /* 0x000fe200078e00ff */
[----:B------:R-:W-:Y:S02]  /*2310*/  UISETP.GT.U32.AND UP0, UPT, UR38, 0xd, UPT ;  /* 0x0000000d2600788c */ /* 0x000fe4000bf04070 */
[----:B------:R-:W-:Y:S02]  /*2320*/  USHF.R.U32.HI UR4, URZ, 0x1, UR38 ;  /* 0x000000013f047899 */ /* 0x000fe40008011626 */
[----:B------:R-:W-:Y:S01]  /*2330*/  UISETP.LT.U32.AND UP0, UPT, UR46, 0xe, UP0 ;  /* 0x0000000e2e00788c */ /* 0x000fe20008701070 */
[----:B------:R-:W2:Y:S01]  /*2340*/  SYNCS.PHASECHK.TRANS64.TRYWAIT P0, [R63+UR42+0x10], R0 ;  /* 0x000010003f0075a7 */ /* 0x000ea2000800016a */
[----:B------:R-:W-:Y:S01]  /*2350*/  UIMAD.WIDE.U32 UR4, UR4, -0x6db6db6d, URZ ;  /* 0x92492493040478a5 */ /* 0x000fe2000f8e003f */
[----:B------:R-:W-:Y:S01]  /*2360*/  SHF.R.S32.HI R9, RZ, 0x1f, R8 ;  /* 0x0000001fff097819 */ /* 0x000fe20000011408 */
[----:B------:R-:W-:-:S02]  /*2370*/  USEL UR6, URZ, 0x1, !UP0 ;  /* 0x000000013f067887 */ /* 0x000fc4000c000000 */
[----:B------:R-:W-:Y:S02]  /*2380*/  USHF.R.U32.HI UR4, URZ, 0x2, UR5 ;  /* 0x000000023f047899 */ /* 0x000fe40008011605 */
[----:B------:R-:W-:Y:S02]  /*2390*/  ULOP3.LUT UR39, UR39, UR6, URZ, 0x3c, !UPT ;  /* 0x0000000627277292 */ /* 0x000fe4000f8e3c3f */
[----:B------:R-:W-:Y:S02]  /*23a0*/  UIMAD UR38, UR4, -0xe, UR38 ;  /* 0xfffffff2042678a4 */ /* 0x000fe4000f8e0226 */
[----:B------:R-:W-:Y:S01]  /*23b0*/  @UP1 ULOP3.LUT UR39, UR39, 0x1, UR4, 0x78, !UPT ;  /* 0x0000000127271892 */ /* 0x000fe2000f8e7804 */
[----:B-12---:R-:W-:Y:S11]  /*23c0*/  @!P0 BRA `(.L_x_38) ;  /* 0x0000003c00188947 */ /* 0x006ff60003800000 */
.L_x_142:
[----:B-1----:R-:W-:Y:S01]  /*23d0*/  IMAD.SHL.U32 R0, R19, 0x40, RZ ;  /* 0x0000004013007824 */ /* 0x002fe200078e00ff */
[----:B------:R-:W-:Y:S01]  /*23e0*/  ULDC UR6, c[0x0][0x284] ;  /* 0x0000a10000067ab9 */ /* 0x000fe20000000800 */
[----:B------:R-:W-:Y:S01]  /*23f0*/  IMAD.SHL.U32 R22, R22, 0x40, RZ ;  /* 0x0000004016167824 */ /* 0x000fe200078e00ff */
[----:B------:R-:W-:Y:S01]  /*2400*/  SHF.R.S32.HI R71, RZ, 0x1f, R2 ;  /* 0x0000001fff477819 */ /* 0x000fe20000011402 */
[----:B------:R-:W-:Y:S01]  /*2410*/  ULDC.64 UR4, c[0x0][0x5d0] ;  /* 0x0001740000047ab9 */ /* 0x000fe20000000a00 */
[----:B------:R-:W-:Y:S01]  /*2420*/  ISETP.GE.AND P0, PT, R0, UR6, PT ;  /* 0x0000000600007c0c */ /* 0x000fe2000bf06270 */
[----:B------:R-:W-:Y:S01]  /*2430*/  IMAD.WIDE.U32 R4, R2, UR4, R8 ;  /* 0x0000000402047c25 */ /* 0x000fe2000f8e0008 */
[----:B------:R-:W-:Y:S02]  /*2440*/  SHF.R.S32.HI R70, RZ, 0x1f, R22 ;  /* 0x0000001fff467819 */ /* 0x000fe40000011416 */
[C---:B------:R-:W-:Y:S01]  /*2450*/  ISETP.GE.OR P0, PT, R22.reuse, R15, P0 ;  /* 0x0000000f1600720c */ /* 0x040fe20000706670 */
[----:B------:R-:W-:Y:S01]  /*2460*/  IMAD R3, R71, UR4, RZ ;  /* 0x0000000447037c24 */ /* 0x000fe2000f8e02ff */
[----:B------:R-:W-:-:S03]  /*2470*/  IADD3 R4, P1, R22, R4, RZ ;  /* 0x0000000416047210 */ /* 0x000fc60007f3e0ff */
[----:B------:R-:W-:-:S05]  /*2480*/  IMAD R3, R2, UR5, R3 ;  /* 0x0000000502037c24 */ /* 0x000fca000f8e0203 */
[----:B------:R-:W-:-:S03]  /*2490*/  IADD3.X R5, R70, R5, R3, P1, !PT ;  /* 0x0000000546057210 */ /* 0x000fc60000ffe403 */
[----:B------:R-:W-:Y:S05]  /*24a0*/  @P0 BRA `(.L_x_39) ;  /* 0x0000001c00200947 */ /* 0x000fea0003800000 */
[----:B------:R-:W1:Y:S01]  /*24b0*/  LDC.64 R10, c[0x0][0x5c8] ;  /* 0x00017200ff0a7b82 */ /* 0x000e620000000a00 */
[----:B0-----:R-:W-:Y:S01]  /*24c0*/  IMAD.WIDE R12, R19, 0x40, R60 ;  /* 0x00000040130c7825 */ /* 0x001fe200078e023c */
[----:B------:R-:W-:Y:S01]  /*24d0*/  ULDC.64 UR4, c[0x0][0x5c0] ;  /* 0x0001700000047ab9 */ /* 0x000fe20000000a00 */
[----:B------:R-:W-:Y:S02]  /*24e0*/  BSSY B0, `(.L_x_39) ;  /* 0x00001c4000007945 */ /* 0x000fe40003800000 */
[----:B------:R-:W-:Y:S02]  /*24f0*/  IMAD.IADD R72, R67, 0x1, -R0 ;  /* 0x0000000143487824 */ /* 0x000fe400078e0a00 */
[-C--:B-1----:R-:W-:Y:S02]  /*2500*/  IMAD R3, R13, R10.reuse, RZ ;  /* 0x0000000a0d037224 */ /* 0x082fe400078e02ff */
[----:B------:R-:W-:-:S04]  /*2510*/  IMAD.WIDE.U32 R4, R12, R10, R4 ;  /* 0x0000000a0c047225 */ /* 0x000fc800078e0004 */
[----:B------:R-:W-:Y:S01]  /*2520*/  IMAD R3, R12, R11, R3 ;  /* 0x0000000b0c037224 */ /* 0x000fe200078e0203 */
[----:B------:R-:W-:-:S03]  /*2530*/  IADD3 R6, P0, R4, UR4, RZ ;  /* 0x0000000404067c10 */ /* 0x000fc6000ff1e0ff */
[----:B------:R-:W-:Y:S01]  /*2540*/  IMAD.IADD R3, R5, 0x1, R3 ;  /* 0x0000000105037824 */ /* 0x000fe200078e0203 */
[----:B------:R-:W-:-:S04]  /*2550*/  LEA R4, P1, R10, R6, 0x3 ;  /* 0x000000060a047211 */ /* 0x000fc800078218ff */
[----:B------:R-:W-:Y:S01]  /*2560*/  IADD3.X R7, R3, UR5, RZ, P0, !PT ;  /* 0x0000000503077c10 */ /* 0x000fe200087fe4ff */
[----:B------:R-:W-:Y:S01]  /*2570*/  IMAD R3, R62, -0x2, R15 ;  /* 0xfffffffe3e037824 */ /* 0x000fe200078e020f */
[----:B-----5:R-:W-:Y:S02]  /*2580*/  ISETP.NE.AND P0, PT, R59, RZ, PT ;  /* 0x000000ff3b00720c */ /* 0x020fe40003f05270 */
[----:B------:R-:W-:Y:S01]  /*2590*/  LEA.HI.X R5, R10, R7, R11, 0x3, P1 ;  /* 0x000000070a057211 */ /* 0x000fe200008f1c0b */
[----:B------:R-:W-:-:S10]  /*25a0*/  IMAD.IADD R73, R3, 0x1, -R22 ;  /* 0x0000000103497824 */ /* 0x000fd400078e0a16 */
[----:B------:R-:W-:Y:S05]  /*25b0*/  @!P0 BRA `(.L_x_40) ;  /* 0x0000001400188947 */ /* 0x000fea0003800000 */
[----:B------:R-:W0:Y:S01]  /*25c0*/  LDC.64 R14, c[0x0][0x5b0] ;  /* 0x00016c00ff0e7b82 */ /* 0x000e220000000a00 */
[----:B------:R-:W-:Y:S01]  /*25d0*/  ULDC.64 UR4, c[0x0][0x5b8] ;  /* 0x00016e0000047ab9 */ /* 0x000fe20000000a00 */
[----:B------:R-:W-:Y:S01]  /*25e0*/  ISETP.GE.AND P3, PT, R73, 0x1, PT ;  /* 0x000000014900780c */ /* 0x000fe20003f66270 */
[----:B------:R-:W-:Y:S01]  /*25f0*/  IMAD.WIDE.U32 R8, R2, UR4, R8 ;  /* 0x0000000402087c25 */ /* 0x000fe2000f8e0008 */
[----:B------:R-:W-:Y:S02]  /*2600*/  BSSY B1, `(.L_x_41) ;  /* 0x000000e000017945 */ /* 0x000fe40003800000 */
[----:B------:R-:W-:Y:S01]  /*2610*/  ISETP.LT.OR P1, PT, R72, 0x1, !P3 ;  /* 0x000000014800780c */ /* 0x000fe20005f21670 */
[----:B------:R-:W-:Y:S01]  /*2620*/  IMAD R3, R71, UR4, RZ ;  /* 0x0000000447037c24 */ /* 0x000fe2000f8e02ff */
[----:B------:R-:W1:Y:S01]  /*2630*/  LDC.64 R20, c[0x0][0x5a8] ;  /* 0x00016a00ff147b82 */ /* 0x000e620000000a00 */
[----:B------:R-:W-:Y:S02]  /*2640*/  IADD3 R10, P0, R22, R8, RZ ;  /* 0x00000008160a7210 */ /* 0x000fe40007f1e0ff */
[----:B------:R-:W-:-:S05]  /*2650*/  IMAD R3, R2, UR5, R3 ;  /* 0x0000000502037c24 */ /* 0x000fca000f8e0203 */
[----:B------:R-:W-:Y:S01]  /*2660*/  IADD3.X R11, R70, R9, R3, P0, !PT ;  /* 0x00000009460b7210 */ /* 0x000fe200007fe403 */
[-C--:B0-----:R-:W-:Y:S02]  /*2670*/  IMAD R0, R13, R14.reuse, RZ ;  /* 0x0000000e0d007224 */ /* 0x081fe400078e02ff */
[----:B------:R-:W-:-:S04]  /*2680*/  IMAD.WIDE.U32 R2, R12, R14, R10 ;  /* 0x0000000e0c027225 */ /* 0x000fc800078e000a */
[----:B------:R-:W-:Y:S01]  /*2690*/  IMAD R19, R12, R15, R0 ;  /* 0x0000000f0c137224 */ /* 0x000fe200078e0200 */
[----:B-1----:R-:W-:-:S04]  /*26a0*/  IADD3 R2, P0, R2, R20, RZ ;  /* 0x0000001402027210 */ /* 0x002fc80007f1e0ff */
[----:B------:R-:W-:Y:S01]  /*26b0*/  IADD3.X R3, R21, R3, R19, P0, !PT ;  /* 0x0000000315037210 */ /* 0x000fe200007fe413 */
[----:B------:R-:W-:Y:S08]  /*26c0*/  @P1 BRA `(.L_x_42) ;  /* 0x0000000000041947 */ /* 0x000ff00003800000 */
[----:B------:R0:W5:Y:S02]  /*26d0*/  LDG.E.U8 R68, desc[UR36][R2.64] ;  /* 0x0000002402447981 */ /* 0x000164000c1e1100 */
.L_x_42:
[----:B------:R-:W-:Y:S05]  /*26e0*/  BSYNC B1 ;  /* 0x0000000000017941 */ /* 0x000fea0003800000 */
.L_x_41:
[----:B-----5:R-:W-:Y:S01]  /*26f0*/  LOP3.LUT R0, R68, 0xffff, RZ, 0xc0, !PT ;  /* 0x0000ffff44007812 */ /* 0x020fe200078ec0ff */
[C---:B------:R-:W-:Y:S01]  /*2700*/  IMAD.SHL.U32 R8, R14.reuse, 0x8, RZ ;  /* 0x000000080e087824 */ /* 0x040fe200078e00ff */
[----:B------:R-:W-:Y:S01]  /*2710*/  SHF.L.U64.HI R9, R14, 0x3, R15 ;  /* 0x000000030e097819 */ /* 0x000fe2000001020f */
[----:B------:R-:W-:Y:S01]  /*2720*/  BSSY B1, `(.L_x_43) ;  /* 0x000000e000017945 */ /* 0x000fe20003800000 */
[----:B------:R-:W-:Y:S02]  /*2730*/  PRMT R0, R0, 0x8880, RZ ;  /* 0x0000888000007816 */ /* 0x000fe400000000ff */
[----:B------:R-:W-:Y:S01]  /*2740*/  ISETP.GE.AND P2, PT, R73, 0x2, PT ;  /* 0x000000024900780c */ /* 0x000fe20003f46270 */
[----:B------:R-:W-:-:S03]  /*2750*/  IMAD.WIDE.U32 R8, R12, R14, R8 ;  /* 0x0000000e0c087225 */ /* 0x000fc600078e0008 */
[----:B------:R-:W-:Y:S01]  /*2760*/  ISETP.LT.OR P0, PT, R72, 0x1, !P2 ;  /* 0x000000014800780c */ /* 0x000fe20005701670 */
[----:B------:R-:W-:Y:S01]  /*2770*/  IMAD R13, R0, R59, RZ ;  /* 0x0000003b000d7224 */ /* 0x000fe200078e02ff */
[----:B------:R-:W-:Y:S01]  /*2780*/  IADD3 R8, P4, P5, R10, R20, R8 ;  /* 0x000000140a087210 */ /* 0x000fe20007d9e008 */
[----:B------:R-:W-:Y:S02]  /*2790*/  IMAD.IADD R12, R19, 0x1, R9 ;  /* 0x00000001130c7824 */ /* 0x000fe400078e0209 */
[----:B------:R-:W-:-:S05]  /*27a0*/  @!P1 IMAD R15, R24, R58, R13 ;  /* 0x0000003a180f9224 */ /* 0x000fca00078e020d */
[----:B------:R1:W-:Y:S03]  /*27b0*/  @!P1 STG.E.U8 desc[UR36][R6.64], R15 ;  /* 0x0000000f06009986 */ /* 0x0003e6000c101124 */
[----:B------:R-:W-:Y:S05]  /*27c0*/  @P0 BRA `(.L_x_44) ;  /* 0x00000000000c0947 */ /* 0x000fea0003800000 */
[----:B------:R-:W2:Y:S02]  /*27d0*/  LDG.E.U8 R68, desc[UR36][R2.64+0x1] ;  /* 0x0000012402447981 */ /* 0x000ea4000c1e1100 */
[----:B--2---:R-:W-:-:S05]  /*27e0*/  PRMT R0, R68, 0x8880, RZ ;  /* 0x0000888044007816 */ /* 0x004fca00000000ff */
[----:B------:R-:W-:-:S07]  /*27f0*/  IMAD R13, R0, R59, RZ ;  /* 0x0000003b000d7224 */ /* 0x000fce00078e02ff */
.L_x_44:
[----:B------:R-:W-:Y:S05]  /*2800*/  BSYNC B1 ;  /* 0x0000000000017941 */ /* 0x000fea0003800000 */
.L_x_43:
[C---:B------:R-:W-:Y:S01]  /*2810*/  ISETP.LT.OR P3, PT, R72.reuse, 0x9, !P3 ;  /* 0x000000094800780c */ /* 0x040fe20005f61670 */
[----:B------:R-:W-:Y:S01]  /*2820*/  @!P0 IMAD R25, R25, R58, R13 ;  /* 0x0000003a19198224 */ /* 0x000fe200078e020d */
[----:B------:R-:W-:Y:S01]  /*2830*/  ISETP.GE.AND P1, PT, R73, 0x9, PT ;  /* 0x000000094900780c */ /* 0x000fe20003f26270 */
[----:B------:R-:W-:Y:S01]  /*2840*/  BSSY B1, `(.L_x_45) ;  /* 0x000000b000017945 */ /* 0x000fe20003800000 */
[----:B------:R-:W-:Y:S02]  /*2850*/  IADD3.X R9, R11, R21, R12, P4, P5 ;  /* 0x000000150b097210 */ /* 0x000fe400027ea40c */
[----:B------:R2:W-:Y:S01]  /*2860*/  @!P0 STG.E.U8 desc[UR36][R6.64+0x1], R25 ;  /* 0x0000011906008986 */ /* 0x0005e2000c101124 */
[----:B------:R-:W-:Y:S02]  /*2870*/  ISETP.GE.AND P0, PT, R73, 0xa, PT ;  /* 0x0000000a4900780c */ /* 0x000fe40003f06270 */
[C---:B------:R-:W-:Y:S02]  /*2880*/  ISETP.LT.OR P2, PT, R72.reuse, 0x9, !P2 ;  /* 0x000000094800780c */ /* 0x040fe40005741670 */
[----:B------:R-:W-:-:S02]  /*2890*/  ISETP.LT.OR P5, PT, R72, 0x1, !P1 ;  /* 0x000000014800780c */ /* 0x000fc40004fa1670 */
[----:B------:R-:W-:Y:S01]  /*28a0*/  ISETP.LT.OR P4, PT, R72, 0x1, !P0 ;  /* 0x000000014800780c */ /* 0x000fe20004781670 */
[----:B------:R-:W-:-:S12]  /*28b0*/  @P3 BRA `(.L_x_46) ;  /* 0x00000000000c3947 */ /* 0x000fd80003800000 */
[----:B------:R-:W3:Y:S02]  /*28c0*/  LDG.E.U8 R68, desc[UR36][R8.64] ;  /* 0x0000002408447981 */ /* 0x000ee4000c1e1100 */
[----:B---3--:R-:W-:-:S05]  /*28d0*/  PRMT R0, R68, 0x8880, RZ ;  /* 0x0000888044007816 */ /* 0x008fca00000000ff */
[----:B------:R-:W-:-:S07]  /*28e0*/  IMAD R13, R0, R59, RZ ;  /* 0x0000003b000d7224 */ /* 0x000fce00078e02ff */
.L_x_46:
[----:B------:R-:W-:Y:S05]  /*28f0*/  BSYNC B1 ;  /* 0x0000000000017941 */ /* 0x000fea0003800000 */
.L_x_45:
[----:B------:R-:W-:Y:S01]  /*2900*/  @!P3 IMAD R11, R26, R58, R13 ;  /* 0x0000003a1a0bb224 */ /* 0x000fe200078e020d */
[----:B------:R-:W-:Y:S04]  /*2910*/  BSSY B1, `(.L_x_47) ;  /* 0x0000006000017945 */ /* 0x000fe80003800000 */
[----:B------:R3:W-:Y:S01]  /*2920*/  @!P3 STG.E.U8 desc[UR36][R4.64], R11 ;  /* 0x0000000b0400b986 */ /* 0x0007e2000c101124 */
[----:B------:R-:W-:Y:S05]  /*2930*/  @P2 BRA `(.L_x_48) ;  /* 0x00000000000c2947 */ /* 0x000fea0003800000 */
[----:B------:R-:W4:Y:S02]  /*2940*/  LDG.E.U8 R68, desc[UR36][R8.64+0x1] ;  /* 0x0000012408447981 */ /* 0x000f24000c1e1100 */
[----:B----4-:R-:W-:-:S05]  /*2950*/  PRMT R0, R68, 0x8880, RZ ;  /* 0x0000888044007816 */ /* 0x010fca00000000ff */
[----:B------:R-:W-:-:S07]  /*2960*/  IMAD R13, R0, R59, RZ ;  /* 0x0000003b000d7224 */ /* 0x000fce00078e02ff */
.L_x_48:
[----:B------:R-:W-:Y:S05]  /*2970*/  BSYNC B1 ;  /* 0x0000000000017941 */ /* 0x000fea0003800000 */
.L_x_47:
[----:B------:R-:W-:Y:S01]  /*2980*/  @!P2 IMAD R27, R27, R58, R13 ;  /* 0x0000003a1b1ba224 */ /* 0x000fe200078e020d */
[----:B------:R-:W-:Y:S04]  /*2990*/  BSSY B1, `(.L_x_49) ;  /* 0x0000006000017945 */ /* 0x000fe80003800000 */
[----:B------:R4:W-:Y:S01]  /*29a0*/  @!P2 STG.E.U8 desc[UR36][R4.64+0x1], R27 ;  /* 0x0000011b0400a986 */ /* 0x0009e2000c101124 */
[----:B------:R-:W-:Y:S05]  /*29b0*/  @P5 BRA `(.L_x_50) ;  /* 0x00000000000c5947 */ /* 0x000fea0003800000 */
[----:B------:R-:W5:Y:S02]  /*29c0*/  LDG.E.U8 R68, desc[UR36][R2.64+0x8] ;  /* 0x0000082402447981 */ /* 0x000f64000c1e1100 */
[----:B-----5:R-:W-:-:S05]  /*29d0*/  PRMT R0, R68, 0x8880, RZ ;  /* 0x0000888044007816 */ /* 0x020fca00000000ff */
[----:B------:R-:W-:-:S07]  /*29e0*/  IMAD R13, R0, R59, RZ ;  /* 0x0000003b000d7224 */ /* 0x000fce00078e02ff */
.L_x_50:
[----:B------:R-:W-:Y:S05]  /*29f0*/  BSYNC B1 ;  /* 0x0000000000017941 */ /* 0x000fea0003800000 */
.L_x_49:
[----:B---3--:R-:W-:Y:S01]  /*2a00*/  @!P5 IMAD R11, R28, R58, R13 ;  /* 0x0000003a1c0bd224 */ /* 0x008fe200078e020d */
[----:B------:R-:W-:Y:S04]  /*2a10*/  BSSY B1, `(.L_x_51) ;  /* 0x0000006000017945 */ /* 0x000fe80003800000 */
[----:B------:R3:W-:Y:S01]  /*2a20*/  @!P5 STG.E.U8 desc[UR36][R6.64+0x8], R11 ;  /* 0x0000080b0600d986 */ /* 0x0007e2000c101124 */
[----:B------:R-:W-:Y:S05]  /*2a30*/  @P4 BRA `(.L_x_52) ;  /* 0x00000000000c4947 */ /* 0x000fea0003800000 */
[----:B------:R-:W5:Y:S02]  /*2a40*/  LDG.E.U8 R68, desc[UR36][R2.64+0x9] ;  /* 0x0000092402447981 */ /* 0x000f64000c1e1100 */
[----:B-----5:R-:W-:-:S05]  /*2a50*/  PRMT R0, R68, 0x8880, RZ ;  /* 0x0000888044007816 */ /* 0x020fca00000000ff */
[----:B------:R-:W-:-:S07]  /*2a60*/  IMAD R13, R0, R59, RZ ;  /* 0x0000003b000d7224 */ /* 0x000fce00078e02ff */
.L_x_52:
[----:B------:R-:W-:Y:S05]  /*2a70*/  BSYNC B1 ;  /* 0x0000000000017941 */ /* 0x000fea0003800000 */
.L_x_51:
[C---:B------:R-:W-:Y:S01]  /*2a80*/  ISETP.LT.OR P1, PT, R72.reuse, 0x9, !P1 ;  /* 0x000000094800780c */ /* 0x040fe20004f21670 */
[----:B------:R-:W-:Y:S01]  /*2a90*/  @!P4 IMAD R29, R29, R58, R13 ;  /* 0x0000003a1d1dc224 */ /* 0x000fe200078e020d */
[C---:B------:R-:W-:Y:S01]  /*2aa0*/  ISETP.GE.AND P3, PT, R73.reuse, 0x11, PT ;  /* 0x000000114900780c */ /* 0x040fe20003f66270 */
[----:B------:R-:W-:Y:S01]  /*2ab0*/  BSSY B1, `(.L_x_53) ;  /* 0x000000a000017945 */ /* 0x000fe20003800000 */
[----:B------:R-:W-:Y:S02]  /*2ac0*/  ISETP.GE.AND P2, PT, R73, 0x12, PT ;  /* 0x000000124900780c */ /* 0x000fe40003f46270 */
[----:B------:R0:W-:Y:S01]  /*2ad0*/  @!P4 STG.E.U8 desc[UR36][R6.64+0x9], R29 ;  /* 0x0000091d0600c986 */ /* 0x0001e2000c101124 */
[C---:B------:R-:W-:Y:S02]  /*2ae0*/  ISETP.LT.OR P0, PT, R72.reuse, 0x9, !P0 ;  /* 0x000000094800780c */ /* 0x040fe40004701670 */
[C---:B------:R-:W-:Y:S02]  /*2af0*/  ISETP.LT.OR P5, PT, R72.reuse, 0x1, !P3 ;  /* 0x000000014800780c */ /* 0x040fe40005fa1670 */
[----:B------:R-:W-:-:S02]  /*2b00*/  ISETP.LT.OR P4, PT, R72, 0x1, !P2 ;  /* 0x000000014800780c */ /* 0x000fc40005781670 */
[----:B------:R-:W-:Y:S11]  /*2b10*/  @P1 BRA `(.L_x_54) ;  /* 0x00000000000c1947 */ /* 0x000ff60003800000 */
[----:B------:R-:W5:Y:S02]  /*2b20*/  LDG.E.U8 R68, desc[UR36][R8.64+0x8] ;  /* 0x0000082408447981 */ /* 0x000f64000c1e1100 */
[----:B-----5:R-:W-:-:S05]  /*2b30*/  PRMT R0, R68, 0x8880, RZ ;  /* 0x0000888044007816 */ /* 0x020fca00000000ff */
[----:B------:R-:W-:-:S07]  /*2b40*/  IMAD R13, R0, R59, RZ ;  /* 0x0000003b000d7224 */ /* 0x000fce00078e02ff */
.L_x_54:
[----:B------:R-:W-:Y:S05]  /*2b50*/  BSYNC B1 ;  /* 0x0000000000017941 */ /* 0x000fea0003800000 */
.L_x_53:
[----:B---3--:R-:W-:Y:S01]  /*2b60*/  @!P1 IMAD R11, R30, R58, R13 ;  /* 0x0000003a1e0b9224 */ /* 0x008fe200078e020d */
[----:B------:R-:W-:Y:S04]  /*2b70*/  BSSY B1, `(.L_x_55) ;  /* 0x0000006000017945 */ /* 0x000fe80003800000 */
[----:B------:R3:W-:Y:S01]  /*2b80*/  @!P1 STG.E.U8 desc[UR36][R4.64+0x8], R11 ;  /* 0x0000080b04009986 */ /* 0x0007e2000c101124 */
[----:B------:R-:W-:Y:S05]  /*2b90*/  @P0 BRA `(.L_x_56) ;  /* 0x00000000000c0947 */ /* 0x000fea0003800000 */
[----:B------:R-:W5:Y:S02]  /*2ba0*/  LDG.E.U8 R68, desc[UR36][R8.64+0x9] ;  /* 0x0000092408447981 */ /* 0x000f64000c1e1100 */
[----:B-----5:R-:W-:-:S05]  /*2bb0*/  PRMT R0, R68, 0x8880, RZ ;  /* 0x0000888044007816 */ /* 0x020fca00000000ff */
[----:B------:R-:W-:-:S07]  /*2bc0*/  IMAD R13, R0, R59, RZ ;  /* 0x0000003b000d7224 */ /* 0x000fce00078e02ff */
.L_x_56:
[----:B------:R-:W-:Y:S05]  /*2bd0*/  BSYNC B1 ;  /* 0x0000000000017941 */ /* 0x000fea0003800000 */
.L_x_55:
[----:B------:R-:W-:Y:S01]  /*2be0*/  @!P0 IMAD R31, R31, R58, R13 ;  /* 0x0000003a1f1f8224 */ /* 0x000fe200078e020d */
[----:B------:R-:W-:Y:S04]  /*2bf0*/  BSSY B1, `(.L_x_57) ;  /* 0x0000006000017945 */ /* 0x000fe80003800000 */
[----:B------:R0:W-:Y:S01]  /*2c00*/  @!P0 STG.E.U8 desc[UR36][R4.64+0x9], R31 ;  /* 0x0000091f04008986 */ /* 0x0001e2000c101124 */
[----:B------:R-:W-:Y:S05]  /*2c10*/  @P5 BRA `(.L_x_58) ;  /* 0x00000000000c5947 */ /* 0x000fea0003800000 */
[----:B------:R-:W5:Y:S02]  /*2c20*/  LDG.E.U8 R68, desc[UR36][R2.64+0x10] ;  /* 0x0000102402447981 */ /* 0x000f64000c1e1100 */
[----:B-----5:R-:W-:-:S05]  /*2c30*/  PRMT R0, R68, 0x8880, RZ ;  /* 0x0000888044007816 */ /* 0x020fca00000000ff */
[----:B------:R-:W-:-:S07]  /*2c40*/  IMAD R13, R0, R59, RZ ;  /* 0x0000003b000d7224 */ /* 0x000fce00078e02ff */
.L_x_58:
[----:B------:R-:W-:Y:S05]  /*2c50*/  BSYNC B1 ;  /* 0x0000000000017941 */ /* 0x000fea0003800000 */
.L_x_57:
[----:B---3--:R-:W-:Y:S01]  /*2c60*/  @!P5 IMAD R11, R32, R58, R13 ;  /* 0x0000003a200bd224 */ /* 0x008fe200078e020d */
[----:B------:R-:W-:Y:S04]  /*2c70*/  BSSY B1, `(.L_x_59) ;  /* 0x0000006000017945 */ /* 0x000fe80003800000 */
[----:B------:R3:W-:Y:S01]  /*2c80*/  @!P5 STG.E.U8 desc[UR36][R6.64+0x10], R11 ;  /* 0x0000100b0600d986 */ /* 0x0007e2000c101124 */
[----:B------:R-:W-:Y:S05]  /*2c90*/  @P4 BRA `(.L_x_60) ;  /* 0x00000000000c4947 */ /* 0x000fea0003800000 */
[----:B------:R-:W5:Y:S02]  /*2ca0*/  LDG.E.U8 R68, desc[UR36][R2.64+0x11] ;  /* 0x0000112402447981 */ /* 0x000f64000c1e1100 */
[----:B-----5:R-:W-:-:S05]  /*2cb0*/  PRMT R0, R68, 0x8880, RZ ;  /* 0x0000888044007816 */ /* 0x020fca00000000ff */
[----:B------:R-:W-:-:S07]  /*2cc0*/  IMAD R13, R0, R59, RZ ;  /* 0x0000003b000d7224 */ /* 0x000fce00078e02ff */
.L_x_60:
[----:B------:R-:W-:Y:S05]  /*2cd0*/  BSYNC B1 ;  /* 0x0000000000017941 */ /* 0x000fea0003800000 */
.L_x_59:
        /* <DEDUP_REMOVED lines=13> */
.L_x_62:
[----:B------:R-:W-:Y:S05]  /*2db0*/  BSYNC B1 ;  /* 0x0000000000017941 */ /* 0x000fea0003800000 */
.L_x_61:
[----:B---3--:R-:W-:Y:S01]  /*2dc0*/  @!P3 IMAD R11, R34, R58, R13 ;  /* 0x0000003a220bb224 */ /* 0x008fe200078e020d */
[----:B------:R-:W-:Y:S04]  /*2dd0*/  BSSY B1, `(.L_x_63) ;  /* 0x0000006000017945 */ /* 0x000fe80003800000 */
[----:B------:R3:W-:Y:S01]  /*2de0*/  @!P3 STG.E.U8 desc[UR36][R4.64+0x10], R11 ;  /* 0x0000100b0400b986 */ /* 0x0007e2000c101124 */
[----:B------:R-:W-:Y:S05]  /*2df0*/  @P2 BRA `(.L_x_64) ;  /* 0x00000000000c2947 */ /* 0x000fea0003800000 */
[----:B------:R-:W5:Y:S02]  /*2e00*/  LDG.E.U8 R68, desc[UR36][R8.64+0x11] ;  /* 0x0000112408447981 */ /* 0x000f64000c1e1100 */
[----:B-----5:R-:W-:-:S05]  /*2e10*/  PRMT R0, R68, 0x8880, RZ ;  /* 0x0000888044007816 */ /* 0x020fca00000000ff */
[----:B------:R-:W-:-:S07]  /*2e20*/  IMAD R13, R0, R59, RZ ;  /* 0x0000003b000d7224 */ /* 0x000fce00078e02ff */
.L_x_64:
[----:B------:R-:W-:Y:S05]  /*2e30*/  BSYNC B1 ;  /* 0x0000000000017941 */ /* 0x000fea0003800000 */
.L_x_63:
[----:B------:R-:W-:Y:S01]  /*2e40*/  @!P2 IMAD R35, R35, R58, R13 ;  /* 0x0000003a2323a224 */ /* 0x000fe200078e020d */
[----:B------:R-:W-:Y:S04]  /*2e50*/  BSSY B1, `(.L_x_65) ;  /* 0x0000006000017945 */ /* 0x000fe80003800000 */
[----:B------:R0:W-:Y:S01]  /*2e60*/  @!P2 STG.E.U8 desc[UR36][R4.64+0x11], R35 ;  /* 0x000011230400a986 */ /* 0x0001e2000c101124 */
[----:B------:R-:W-:Y:S05]  /*2e70*/  @P5 BRA `(.L_x_66) ;  /* 0x00000000000c5947 */ /* 0x000fea0003800000 */
[----:B------:R-:W5:Y:S02]  /*2e80*/  LDG.E.U8 R68, desc[UR36][R2.64+0x18] ;  /* 0x0000182402447981 */ /* 0x000f64000c1e1100 */
[----:B-----5:R-:W-:-:S05]  /*2e90*/  PRMT R0, R68, 0x8880, RZ ;  /* 0x0000888044007816 */ /* 0x020fca00000000ff */
[----:B------:R-:W-:-:S07]  /*2ea0*/  IMAD R13, R0, R59, RZ ;  /* 0x0000003b000d7224 */ /* 0x000fce00078e02ff */
.L_x_66:
[----:B------:R-:W-:Y:S05]  /*2eb0*/  BSYNC B1 ;  /* 0x0000000000017941 */ /* 0x000fea0003800000 */
.L_x_65:
[----:B---3--:R-:W-:Y:S01]  /*2ec0*/  @!P5 IMAD R11, R36, R58, R13 ;  /* 0x0000003a240bd224 */ /* 0x008fe200078e020d */
[----:B------:R-:W-:Y:S04]  /*2ed0*/  BSSY B1, `(.L_x_67) ;  /* 0x0000006000017945 */ /* 0x000fe80003800000 */
[----:B------:R3:W-:Y:S01]  /*2ee0*/  @!P5 STG.E.U8 desc[UR36][R6.64+0x18], R11 ;  /* 0x0000180b0600d986 */ /* 0x0007e2000c101124 */
[----:B------:R-:W-:Y:S05]  /*2ef0*/  @P4 BRA `(.L_x_68) ;  /* 0x00000000000c4947 */ /* 0x000fea0003800000 */
[----:B------:R-:W5:Y:S02]  /*2f00*/  LDG.E.U8 R68, desc[UR36][R2.64+0x19] ;  /* 0x0000192402447981 */ /* 0x000f64000c1e1100 */
[----:B-----5:R-:W-:-:S05]  /*2f10*/  PRMT R0, R68, 0x8880, RZ ;  /* 0x0000888044007816 */ /* 0x020fca00000000ff */
[----:B------:R-:W-:-:S07]  /*2f20*/  IMAD R13, R0, R59, RZ ;  /* 0x0000003b000d7224 */ /* 0x000fce00078e02ff */
.L_x_68:
[----:B------:R-:W-:Y:S05]  /*2f30*/  BSYNC B1 ;  /* 0x0000000000017941 */ /* 0x000fea0003800000 */
.L_x_67:
        /* <DEDUP_REMOVED lines=13> */
.L_x_70:
[----:B------:R-:W-:Y:S05]  /*3010*/  BSYNC B1 ;  /* 0x0000000000017941 */ /* 0x000fea0003800000 */
.L_x_69:
[----:B---3--:R-:W-:Y:S01]  /*3020*/  @!P1 IMAD R11, R38, R58, R13 ;  /* 0x0000003a260b9224 */ /* 0x008fe200078e020d */
[----:B------:R-:W-:Y:S04]  /*3030*/  BSSY B1, `(.L_x_71) ;  /* 0x0000006000017945 */ /* 0x000fe80003800000 */
[----:B------:R3:W-:Y:S01]  /*3040*/  @!P1 STG.E.U8 desc[UR36][R4.64+0x18], R11 ;  /* 0x0000180b04009986 */ /* 0x0007e2000c101124 */
[----:B------:R-:W-:Y:S05]  /*3050*/  @P4 BRA `(.L_x_72) ;  /* 0x00000000000c4947 */ /* 0x000fea0003800000 */
[----:B------:R-:W5:Y:S02]  /*3060*/  LDG.E.U8 R68, desc[UR36][R8.64+0x19] ;  /* 0x0000192408447981 */ /* 0x000f64000c1e1100 */
[----:B-----5:R-:W-:-:S05]  /*3070*/  PRMT R0, R68, 0x8880, RZ ;  /* 0x0000888044007816 */ /* 0x020fca00000000ff */
[----:B------:R-:W-:-:S07]  /*3080*/  IMAD R13, R0, R59, RZ ;  /* 0x0000003b000d7224 */ /* 0x000fce00078e02ff */
.L_x_72:
[----:B------:R-:W-:Y:S05]  /*3090*/  BSYNC B1 ;  /* 0x0000000000017941 */ /* 0x000fea0003800000 */
.L_x_71:
[----:B------:R-:W-:Y:S01]  /*30a0*/  @!P4 IMAD R39, R39, R58, R13 ;  /* 0x0000003a2727c224 */ /* 0x000fe200078e020d */
[----:B------:R-:W-:Y:S04]  /*30b0*/  BSSY B1, `(.L_x_73) ;  /* 0x0000006000017945 */ /* 0x000fe80003800000 */
[----:B------:R0:W-:Y:S01]  /*30c0*/  @!P4 STG.E.U8 desc[UR36][R4.64+0x19], R39 ;  /* 0x000019270400c986 */ /* 0x0001e2000c101124 */
[----:B------:R-:W-:Y:S05]  /*30d0*/  @P5 BRA `(.L_x_74) ;  /* 0x00000000000c5947 */ /* 0x000fea0003800000 */
[----:B------:R-:W5:Y:S02]  /*30e0*/  LDG.E.U8 R68, desc[UR36][R2.64+0x20] ;  /* 0x0000202402447981 */ /* 0x000f64000c1e1100 */
[----:B-----5:R-:W-:-:S05]  /*30f0*/  PRMT R0, R68, 0x8880, RZ ;  /* 0x0000888044007816 */ /* 0x020fca00000000ff */
[----:B------:R-:W-:-:S07]  /*3100*/  IMAD R13, R0, R59, RZ ;  /* 0x0000003b000d7224 */ /* 0x000fce00078e02ff */
.L_x_74:
[----:B------:R-:W-:Y:S05]  /*3110*/  BSYNC B1 ;  /* 0x0000000000017941 */ /* 0x000fea0003800000 */
.L_x_73:
[----:B---3--:R-:W-:Y:S01]  /*3120*/  @!P5 IMAD R11, R40, R58, R13 ;  /* 0x0000003a280bd224 */ /* 0x008fe200078e020d */
[----:B------:R-:W-:Y:S04]  /*3130*/  BSSY B1, `(.L_x_75) ;  /* 0x0000006000017945 */ /* 0x000fe80003800000 */
[----:B------:R3:W-:Y:S01]  /*3140*/  @!P5 STG.E.U8 desc[UR36][R6.64+0x20], R11 ;  /* 0x0000200b0600d986 */ /* 0x0007e2000c101124 */
[----:B------:R-:W-:Y:S05]  /*3150*/  @P0 BRA `(.L_x_76) ;  /* 0x00000000000c0947 */ /* 0x000fea0003800000 */
[----:B------:R-:W5:Y:S02]  /*3160*/  LDG.E.U8 R68, desc[UR36][R2.64+0x21] ;  /* 0x0000212402447981 */ /* 0x000f64000c1e1100 */
[----:B-----5:R-:W-:-:S05]  /*3170*/  PRMT R0, R68, 0x8880, RZ ;  /* 0x0000888044007816 */ /* 0x020fca00000000ff */
[----:B------:R-:W-:-:S07]  /*3180*/  IMAD R13, R0, R59, RZ ;  /* 0x0000003b000d7224 */ /* 0x000fce00078e02ff */
.L_x_76:
[----:B------:R-:W-:Y:S05]  /*3190*/  BSYNC B1 ;  /* 0x0000000000017941 */ /* 0x000fea0003800000 */
.L_x_75:
        /* <DEDUP_REMOVED lines=13> */
.L_x_78:
[----:B------:R-:W-:Y:S05]  /*3270*/  BSYNC B1 ;  /* 0x0000000000017941 */ /* 0x000fea0003800000 */
.L_x_77:
[----:B---3--:R-:W-:Y:S01]  /*3280*/  @!P3 IMAD R11, R42, R58, R13 ;  /* 0x0000003a2a0bb224 */ /* 0x008fe200078e020d */
[----:B------:R-:W-:Y:S04]  /*3290*/  BSSY B1, `(.L_x_79) ;  /* 0x0000006000017945 */ /* 0x000fe80003800000 */
[----:B------:R3:W-:Y:S01]  /*32a0*/  @!P3 STG.E.U8 desc[UR36][R4.64+0x20], R11 ;  /* 0x0000200b0400b986 */ /* 0x0007e2000c101124 */
[----:B------:R-:W-:Y:S05]  /*32b0*/  @P2 BRA `(.L_x_80) ;  /* 0x00000000000c2947 */ /* 0x000fea0003800000 */
[----:B------:R-:W5:Y:S02]  /*32c0*/  LDG.E.U8 R68, desc[UR36][R8.64+0x21] ;  /* 0x0000212408447981 */ /* 0x000f64000c1e1100 */
[----:B-----5:R-:W-:-:S05]  /*32d0*/  PRMT R0, R68, 0x8880, RZ ;  /* 0x0000888044007816 */ /* 0x020fca00000000ff */
[----:B------:R-:W-:-:S07]  /*32e0*/  IMAD R13, R0, R59, RZ ;  /* 0x0000003b000d7224 */ /* 0x000fce00078e02ff */
.L_x_80:
[----:B------:R-:W-:Y:S05]  /*32f0*/  BSYNC B1 ;  /* 0x0000000000017941 */ /* 0x000fea0003800000 */
.L_x_79:
[----:B------:R-:W-:Y:S01]  /*3300*/  @!P2 IMAD R43, R43, R58, R13 ;  /* 0x0000003a2b2ba224 */ /* 0x000fe200078e020d */
[----:B------:R-:W-:Y:S04]  /*3310*/  BSSY B1, `(.L_x_81) ;  /* 0x0000006000017945 */ /* 0x000fe80003800000 */
[----:B------:R0:W-:Y:S01]  /*3320*/  @!P2 STG.E.U8 desc[UR36][R4.64+0x21], R43 ;  /* 0x0000212b0400a986 */ /* 0x0001e2000c101124 */
[----:B------:R-:W-:Y:S05]  /*3330*/  @P0 BRA `(.L_x_82) ;  /* 0x00000000000c0947 */ /* 0x000fea0003800000 */
[----:B------:R-:W5:Y:S02]  /*3340*/  LDG.E.U8 R68, desc[UR36][R2.64+0x28] ;  /* 0x0000282402447981 */ /* 0x000f64000c1e1100 */
[----:B-----5:R-:W-:-:S05]  /*3350*/  PRMT R0, R68, 0x8880, RZ ;  /* 0x0000888044007816 */ /* 0x020fca00000000ff */
[----:B------:R-:W-:-:S07]  /*3360*/  IMAD R13, R0, R59, RZ ;  /* 0x0000003b000d7224 */ /* 0x000fce00078e02ff */
.L_x_82:
[----:B------:R-:W-:Y:S05]  /*3370*/  BSYNC B1 ;  /* 0x0000000000017941 */ /* 0x000fea0003800000 */
.L_x_81:
[----:B---3--:R-:W-:Y:S01]  /*3380*/  @!P0 IMAD R11, R44, R58, R13 ;  /* 0x0000003a2c0b8224 */ /* 0x008fe200078e020d */
[----:B------:R-:W-:Y:S04]  /*3390*/  BSSY B1, `(.L_x_83) ;  /* 0x0000006000017945 */ /* 0x000fe80003800000 */
[----:B------:R3:W-:Y:S01]  /*33a0*/  @!P0 STG.E.U8 desc[UR36][R6.64+0x28], R11 ;  /* 0x0000280b06008986 */ /* 0x0007e2000c101124 */
[----:B------:R-:W-:Y:S05]  /*33b0*/  @P5 BRA `(.L_x_84) ;  /* 0x00000000000c5947 */ /* 0x000fea0003800000 */
[----:B------:R-:W5:Y:S02]  /*33c0*/  LDG.E.U8 R68, desc[UR36][R2.64+0x29] ;  /* 0x0000292402447981 */ /* 0x000f64000c1e1100 */
[----:B-----5:R-:W-:-:S05]  /*33d0*/  PRMT R0, R68, 0x8880, RZ ;  /* 0x0000888044007816 */ /* 0x020fca00000000ff */
[----:B------:R-:W-:-:S07]  /*33e0*/  IMAD R13, R0, R59, RZ ;  /* 0x0000003b000d7224 */ /* 0x000fce00078e02ff */
.L_x_84:
[----:B------:R-:W-:Y:S05]  /*33f0*/  BSYNC B1 ;  /* 0x0000000000017941 */ /* 0x000fea0003800000 */
.L_x_83:
        /* <DEDUP_REMOVED lines=13> */
.L_x_86:
[----:B------:R-:W-:Y:S05]  /*34d0*/  BSYNC B1 ;  /* 0x0000000000017941 */ /* 0x000fea0003800000 */
.L_x_85:
[----:B---3--:R-:W-:Y:S01]  /*34e0*/  @!P4 IMAD R11, R46, R58, R13 ;  /* 0x0000003a2e0bc224 */ /* 0x008fe200078e020d */
[----:B------:R-:W-:Y:S04]  /*34f0*/  BSSY B1, `(.L_x_87) ;  /* 0x0000006000017945 */ /* 0x000fe80003800000 */
[----:B------:R3:W-:Y:S01]  /*3500*/  @!P4 STG.E.U8 desc[UR36][R4.64+0x28], R11 ;  /* 0x0000280b0400c986 */ /* 0x0007e2000c101124 */
[----:B------:R-:W-:Y:S05]  /*3510*/  @P1 BRA `(.L_x_88) ;  /* 0x00000000000c1947 */ /* 0x000fea0003800000 */
[----:B------:R-:W5:Y:S02]  /*3520*/  LDG.E.U8 R68, desc[UR36][R8.64+0x29] ;  /* 0x0000292408447981 */ /* 0x000f64000c1e1100 */
[----:B-----5:R-:W-:-:S05]  /*3530*/  PRMT R0, R68, 0x8880, RZ ;  /* 0x0000888044007816 */ /* 0x020fca00000000ff */
[----:B------:R-:W-:-:S07]  /*3540*/  IMAD R13, R0, R59, RZ ;  /* 0x0000003b000d7224 */ /* 0x000fce00078e02ff */
.L_x_88:
[----:B------:R-:W-:Y:S05]  /*3550*/  BSYNC B1 ;  /* 0x0000000000017941 */ /* 0x000fea0003800000 */
.L_x_87:
[----:B------:R-:W-:Y:S01]  /*3560*/  @!P1 IMAD R47, R47, R58, R13 ;  /* 0x0000003a2f2f9224 */ /* 0x000fe200078e020d */
[----:B------:R-:W-:Y:S04]  /*3570*/  BSSY B1, `(.L_x_89) ;  /* 0x0000006000017945 */ /* 0x000fe80003800000 */
[----:B------:R0:W-:Y:S01]  /*3580*/  @!P1 STG.E.U8 desc[UR36][R4.64+0x29], R47 ;  /* 0x0000292f04009986 */ /* 0x0001e2000c101124 */
[----:B------:R-:W-:Y:S05]  /*3590*/  @P3 BRA `(.L_x_90) ;  /* 0x00000000000c3947 */ /* 0x000fea0003800000 */
[----:B------:R-:W5:Y:S02]  /*35a0*/  LDG.E.U8 R68, desc[UR36][R2.64+0x30] ;  /* 0x0000302402447981 */ /* 0x000f64000c1e1100 */
[----:B-----5:R-:W-:-:S05]  /*35b0*/  PRMT R0, R68, 0x8880, RZ ;  /* 0x0000888044007816 */ /* 0x020fca00000000ff */
[----:B------:R-:W-:-:S07]  /*35c0*/  IMAD R13, R0, R59, RZ ;  /* 0x0000003b000d7224 */ /* 0x000fce00078e02ff */
.L_x_90:
[----:B------:R-:W-:Y:S05]  /*35d0*/  BSYNC B1 ;  /* 0x0000000000017941 */ /* 0x000fea0003800000 */
.L_x_89:
[----:B---3--:R-:W-:Y:S01]  /*35e0*/  @!P3 IMAD R11, R48, R58, R13 ;  /* 0x0000003a300bb224 */ /* 0x008fe200078e020d */
[----:B------:R-:W-:Y:S04]  /*35f0*/  BSSY B1, `(.L_x_91) ;  /* 0x0000006000017945 */ /* 0x000fe80003800000 */
[----:B------:R3:W-:Y:S01]  /*3600*/  @!P3 STG.E.U8 desc[UR36][R6.64+0x30], R11 ;  /* 0x0000300b0600b986 */ /* 0x0007e2000c101124 */
[----:B------:R-:W-:Y:S05]  /*3610*/  @P5 BRA `(.L_x_92) ;  /* 0x00000000000c5947 */ /* 0x000fea0003800000 */
[----:B------:R-:W5:Y:S02]  /*3620*/  LDG.E.U8 R68, desc[UR36][R2.64+0x31] ;  /* 0x0000312402447981 */ /* 0x000f64000c1e1100 */
[----:B-----5:R-:W-:-:S05]  /*3630*/  PRMT R0, R68, 0x8880, RZ ;  /* 0x0000888044007816 */ /* 0x020fca00000000ff */
[----:B------:R-:W-:-:S07]  /*3640*/  IMAD R13, R0, R59, RZ ;  /* 0x0000003b000d7224 */ /* 0x000fce00078e02ff */
.L_x_92:
[----:B------:R-:W-:Y:S05]  /*3650*/  BSYNC B1 ;  /* 0x0000000000017941 */ /* 0x000fea0003800000 */
.L_x_91:
        /* <DEDUP_REMOVED lines=9> */
[----:B------:R-:W-:Y:S01]  /*36f0*/  ISETP.LT.OR P3, PT, R72, 0x9, !P3 ;  /* 0x000000094800780c */ /* 0x000fe20005f61670 */
[----:B------:R-:W-:-:S12]  /*3700*/  @P2 BRA `(.L_x_94) ;  /* 0x00000000000c2947 */ /* 0x000fd80003800000 */
[----:B------:R-:W5:Y:S02]  /*3710*/  LDG.E.U8 R68, desc[UR36][R8.64+0x30] ;  /* 0x0000302408447981 */ /* 0x000f64000c1e1100 */
[----:B-----5:R-:W-:-:S05]  /*3720*/  PRMT R0, R68, 0x8880, RZ ;  /* 0x0000888044007816 */ /* 0x020fca00000000ff */
[----:B------:R-:W-:-:S07]  /*3730*/  IMAD R13, R0, R59, RZ ;  /* 0x0000003b000d7224 */ /* 0x000fce00078e02ff */
.L_x_94:
[----:B------:R-:W-:Y:S05]  /*3740*/  BSYNC B1 ;  /* 0x0000000000017941 */ /* 0x000fea0003800000 */
.L_x_93:
[----:B---3--:R-:W-:Y:S01]  /*3750*/  @!P2 IMAD R11, R50, R58, R13 ;  /* 0x0000003a320ba224 */ /* 0x008fe200078e020d */
[----:B------:R-:W-:Y:S04]  /*3760*/  BSSY B1, `(.L_x_95) ;  /* 0x0000006000017945 */ /* 0x000fe80003800000 */
[----:B------:R3:W-:Y:S01]  /*3770*/  @!P2 STG.E.U8 desc[UR36][R4.64+0x30], R11 ;  /* 0x0000300b0400a986 */ /* 0x0007e2000c101124 */
[----:B------:R-:W-:Y:S05]  /*3780*/  @P0 BRA `(.L_x_96) ;  /* 0x00000000000c0947 */ /* 0x000fea0003800000 */
[----:B------:R-:W5:Y:S02]  /*3790*/  LDG.E.U8 R68, desc[UR36][R8.64+0x31] ;  /* 0x0000312408447981 */ /* 0x000f64000c1e1100 */
[----:B-----5:R-:W-:-:S05]  /*37a0*/  PRMT R0, R68, 0x8880, RZ ;  /* 0x0000888044007816 */ /* 0x020fca00000000ff */
[----:B------:R-:W-:-:S07]  /*37b0*/  IMAD R13, R0, R59, RZ ;  /* 0x0000003b000d7224 */ /* 0x000fce00078e02ff */
.L_x_96:
[----:B------:R-:W-:Y:S05]  /*37c0*/  BSYNC B1 ;  /* 0x0000000000017941 */ /* 0x000fea0003800000 */
.L_x_95:
[----:B------:R-:W-:Y:S01]  /*37d0*/  @!P0 IMAD R51, R51, R58, R13 ;  /* 0x0000003a33338224 */ /* 0x000fe200078e020d */
[----:B------:R-:W-:Y:S04]  /*37e0*/  BSSY B1, `(.L_x_97) ;  /* 0x0000006000017945 */ /* 0x000fe80003800000 */
[----:B------:R0:W-:Y:S01]  /*37f0*/  @!P0 STG.E.U8 desc[UR36][R4.64+0x31], R51 ;  /* 0x0000313304008986 */ /* 0x0001e2000c101124 */
[----:B------:R-:W-:Y:S05]  /*3800*/  @P5 BRA `(.L_x_98) ;  /* 0x00000000000c5947 */ /* 0x000fea0003800000 */
[----:B------:R-:W5:Y:S02]  /*3810*/  LDG.E.U8 R68, desc[UR36][R2.64+0x38] ;  /* 0x0000382402447981 */ /* 0x000f64000c1e1100 */
[----:B-----5:R-:W-:-:S05]  /*3820*/  PRMT R0, R68, 0x8880, RZ ;  /* 0x0000888044007816 */ /* 0x020fca00000000ff */
[----:B------:R-:W-:-:S07]  /*3830*/  IMAD R13, R0, R59, RZ ;  /* 0x0000003b000d7224 */ /* 0x000fce00078e02ff */
.L_x_98:
[----:B------:R-:W-:Y:S05]  /*3840*/  BSYNC B1 ;  /* 0x0000000000017941 */ /* 0x000fea0003800000 */
.L_x_97:
[----:B---3--:R-:W-:Y:S01]  /*3850*/  @!P5 IMAD R11, R52, R58, R13 ;  /* 0x0000003a340bd224 */ /* 0x008fe200078e020d */
[----:B------:R-:W-:Y:S04]  /*3860*/  BSSY B1, `(.L_x_99) ;  /* 0x0000006000017945 */ /* 0x000fe80003800000 */
[----:B------:R3:W-:Y:S01]  /*3870*/  @!P5 STG.E.U8 desc[UR36][R6.64+0x38], R11 ;  /* 0x0000380b0600d986 */ /* 0x0007e2000c101124 */
[----:B------:R-:W-:Y:S05]  /*3880*/  @P4 BRA `(.L_x_100) ;  /* 0x00000000000c4947 */ /* 0x000fea0003800000 */
[----:B------:R-:W5:Y:S02]  /*3890*/  LDG.E.U8 R68, desc[UR36][R2.64+0x39] ;  /* 0x0000392402447981 */ /* 0x000f64000c1e1100 */
[----:B-----5:R-:W-:-:S05]  /*38a0*/  PRMT R0, R68, 0x8880, RZ ;  /* 0x0000888044007816 */ /* 0x020fca00000000ff */
[----:B------:R-:W-:-:S07]  /*38b0*/  IMAD R13, R0, R59, RZ ;  /* 0x0000003b000d7224 */ /* 0x000fce00078e02ff */
.L_x_100:
[----:B------:R-:W-:Y:S05]  /*38c0*/  BSYNC B1 ;  /* 0x0000000000017941 */ /* 0x000fea0003800000 */
.L_x_99:
[----:B------:R-:W-:Y:S01]  /*38d0*/  @!P4 IMAD R53, R53, R58, R13 ;  /* 0x0000003a3535c224 */ /* 0x000fe200078e020d */
[----:B------:R-:W-:Y:S04]  /*38e0*/  BSSY B1, `(.L_x_101) ;  /* 0x0000006000017945 */ /* 0x000fe80003800000 */
[----:B------:R0:W-:Y:S01]  /*38f0*/  @!P4 STG.E.U8 desc[UR36][R6.64+0x39], R53 ;  /* 0x000039350600c986 */ /* 0x0001e2000c101124 */
[----:B------:R-:W-:Y:S05]  /*3900*/  @P3 BRA `(.L_x_102) ;  /* 0x00000000000c3947 */ /* 0x000fea0003800000 */
[----:B------:R-:W5:Y:S02]  /*3910*/  LDG.E.U8 R68, desc[UR36][R8.64+0x38] ;  /* 0x0000382408447981 */ /* 0x000f64000c1e1100 */
[----:B-----5:R-:W-:-:S05]  /*3920*/  PRMT R0, R68, 0x8880, RZ ;  /* 0x0000888044007816 */ /* 0x020fca00000000ff */
[----:B------:R-:W-:-:S07]  /*3930*/  IMAD R13, R0, R59, RZ ;  /* 0x0000003b000d7224 */ /* 0x000fce00078e02ff */
.L_x_102:
[----:B------:R-:W-:Y:S05]  /*3940*/  BSYNC B1 ;  /* 0x0000000000017941 */ /* 0x000fea0003800000 */
.L_x_101:
[----:B0-----:R-:W-:Y:S01]  /*3950*/  @!P3 IMAD R3, R54, R58, R13 ;  /* 0x0000003a3603b224 */ /* 0x001fe200078e020d */
[----:B------:R-:W-:Y:S01]  /*3960*/  ISETP.LT.OR P1, PT, R72, 0x9, !P1 ;  /* 0x000000094800780c */ /* 0x000fe20004f21670 */
[----:B------:R-:W-:Y:S03]  /*3970*/  BSSY B1, `(.L_x_103) ;  /* 0x0000006000017945 */ /* 0x000fe60003800000 */
[----:B------:R0:W-:Y:S09]  /*3980*/  @!P3 STG.E.U8 desc[UR36][R4.64+0x38], R3 ;  /* 0x000038030400b986 */ /* 0x0001f2000c101124 */
[----:B------:R-:W-:Y:S05]  /*3990*/  @P1 BRA `(.L_x_104) ;  /* 0x00000000000c1947 */ /* 0x000fea0003800000 */
[----:B------:R-:W5:Y:S02]  /*39a0*/  LDG.E.U8 R68, desc[UR36][R8.64+0x39] ;  /* 0x0000392408447981 */ /* 0x000f64000c1e1100 */
[----:B-----5:R-:W-:-:S05]  /*39b0*/  PRMT R0, R68, 0x8880, RZ ;  /* 0x0000888044007816 */ /* 0x020fca00000000ff */
[----:B------:R-:W-:-:S07]  /*39c0*/  IMAD R13, R0, R59, RZ ;  /* 0x0000003b000d7224 */ /* 0x000fce00078e02ff */
.L_x_104:
[----:B------:R-:W-:Y:S05]  /*39d0*/  BSYNC B1 ;  /* 0x0000000000017941 */ /* 0x000fea0003800000 */
.L_x_103:
[----:B------:R-:W-:Y:S01]  /*39e0*/  IMAD R13, R55, R58, R13 ;  /* 0x0000003a370d7224 */ /* 0x000fe200078e020d */
[----:B------:R-:W-:Y:S06]  /*39f0*/  @P1 BRA `(.L_x_105) ;  /* 0x0000000400c81947 */ /* 0x000fec0003800000 */
[----:B------:R0:W-:Y:S01]  /*3a00*/  STG.E.U8 desc[UR36][R4.64+0x39], R13 ;  /* 0x0000390d04007986 */ /* 0x0001e2000c101124 */
[----:B------:R-:W-:Y:S05]  /*3a10*/  BRA `(.L_x_105) ;  /* 0x0000000400c07947 */ /* 0x000fea0003800000 */
.L_x_40:
[C---:B------:R-:W-:Y:S02]  /*3a20*/  ISETP.GE.AND P1, PT, R73.reuse, 0x1, PT ;  /* 0x000000014900780c */ /* 0x040fe40003f26270 */
[----:B------:R-:W-:Y:S02]  /*3a30*/  ISETP.GE.AND P0, PT, R73, 0x2, PT ;  /* 0x000000024900780c */ /* 0x000fe40003f06270 */
[C---:B------:R-:W-:Y:S02]  /*3a40*/  ISETP.LT.OR P4, PT, R72.reuse, 0x1, !P1 ;  /* 0x000000014800780c */ /* 0x040fe40004f81670 */
[C---:B------:R-:W-:Y:S02]  /*3a50*/  ISETP.LT.OR P5, PT, R72.reuse, 0x1, !P0 ;  /* 0x000000014800780c */ /* 0x040fe400047a1670 */
[C---:B------:R-:W-:Y:S02]  /*3a60*/  ISETP.LT.OR P1, PT, R72.reuse, 0x9, !P1 ;  /* 0x000000094800780c */ /* 0x040fe40004f21670 */
[----:B------:R-:W-:-:S02]  /*3a70*/  ISETP.LT.OR P0, PT, R72, 0x9, !P0 ;  /* 0x000000094800780c */ /* 0x000fc40004701670 */
[C---:B------:R-:W-:Y:S02]  /*3a80*/  ISETP.GE.AND P3, PT, R73.reuse, 0x9, PT ;  /* 0x000000094900780c */ /* 0x040fe40003f66270 */
[----:B------:R-:W-:-:S03]  /*3a90*/  ISETP.GE.AND P2, PT, R73, 0xa, PT ;  /* 0x0000000a4900780c */ /* 0x000fc60003f46270 */
[-C--:B------:R-:W-:Y:S02]  /*3aa0*/  @!P4 IMAD R3, R24, R58.reuse, RZ ;  /* 0x0000003a1803c224 */ /* 0x080fe400078e02ff */
[-C--:B------:R-:W-:Y:S02]  /*3ab0*/  @!P5 IMAD R25, R25, R58.reuse, RZ ;  /* 0x0000003a1919d224 */ /* 0x080fe400078e02ff */
[-C--:B------:R-:W-:Y:S01]  /*3ac0*/  @!P1 IMAD R9, R26, R58.reuse, RZ ;  /* 0x0000003a1a099224 */ /* 0x080fe200078e02ff */
[----:B------:R0:W-:Y:S01]  /*3ad0*/  @!P4 STG.E.U8 desc[UR36][R6.64], R3 ;  /* 0x000000030600c986 */ /* 0x0001e2000c101124 */
[C---:B------:R-:W-:Y:S01]  /*3ae0*/  ISETP.LT.OR P4, PT, R72.reuse, 0x1, !P3 ;  /* 0x000000014800780c */ /* 0x040fe20005f81670 */
[----:B------:R-:W-:Y:S02]  /*3af0*/  @!P0 IMAD R27, R27, R58, RZ ;  /* 0x0000003a1b1b8224 */ /* 0x000fe400078e02ff */
[----:B------:R-:W-:Y:S01]  /*3b00*/  @!P5 STG.E.U8 desc[UR36][R6.64+0x1], R25 ;  /* 0x000001190600d986 */ /* 0x000fe2000c101124 */
[----:B------:R-:W-:-:S02]  /*3b10*/  ISETP.LT.OR P5, PT, R72, 0x1, !P2 ;  /* 0x000000014800780c */ /* 0x000fc400057a1670 */
[C---:B------:R-:W-:Y:S01]  /*3b20*/  ISETP.LT.OR P2, PT, R72.reuse, 0x9, !P2 ;  /* 0x000000094800780c */ /* 0x040fe20005741670 */
[----:B------:R1:W-:Y:S01]  /*3b30*/  @!P1 STG.E.U8 desc[UR36][R4.64], R9 ;  /* 0x0000000904009986 */ /* 0x0003e2000c101124 */
[----:B------:R-:W-:Y:S02]  /*3b40*/  ISETP.LT.OR P1, PT, R72, 0x9, !P3 ;  /* 0x000000094800780c */ /* 0x000fe40005f21670 */
[C---:B------:R-:W-:Y:S01]  /*3b50*/  ISETP.GE.AND P3, PT, R73.reuse, 0x11, PT ;  /* 0x000000114900780c */ /* 0x040fe20003f66270 */
[----:B------:R-:W-:Y:S01]  /*3b60*/  @!P0 STG.E.U8 desc[UR36][R4.64+0x1], R27 ;  /* 0x0000011b04008986 */ /* 0x000fe2000c101124 */
[----:B------:R-:W-:Y:S01]  /*3b70*/  ISETP.GE.AND P0, PT, R73, 0x12, PT ;  /* 0x000000124900780c */ /* 0x000fe20003f06270 */
[----:B------:R-:W-:-:S04]  /*3b80*/  @!P4 IMAD R11, R28, R58, RZ ;  /* 0x0000003a1c0bc224 */ /* 0x000fc800078e02ff */
[-C--:B------:R-:W-:Y:S01]  /*3b90*/  @!P5 IMAD R29, R29, R58.reuse, RZ ;  /* 0x0000003a1d1dd224 */ /* 0x080fe200078e02ff */
[----:B------:R-:W-:Y:S01]  /*3ba0*/  @!P4 STG.E.U8 desc[UR36][R6.64+0x8], R11 ;  /* 0x0000080b0600c986 */ /* 0x000fe2000c101124 */
[C---:B------:R-:W-:Y:S01]  /*3bb0*/  ISETP.LT.OR P4, PT, R72.reuse, 0x1, !P3 ;  /* 0x000000014800780c */ /* 0x040fe20005f81670 */
[-C--:B------:R-:W-:Y:S02]  /*3bc0*/  @!P2 IMAD R31, R31, R58.reuse, RZ ;  /* 0x0000003a1f1fa224 */ /* 0x080fe400078e02ff */
[----:B------:R-:W-:Y:S01]  /*3bd0*/  @!P5 STG.E.U8 desc[UR36][R6.64+0x9], R29 ;  /* 0x0000091d0600d986 */ /* 0x000fe2000c101124 */
[----:B------:R-:W-:Y:S01]  /*3be0*/  ISETP.LT.OR P5, PT, R72, 0x1, !P0 ;  /* 0x000000014800780c */ /* 0x000fe200047a1670 */
[----:B0-----:R-:W-:Y:S01]  /*3bf0*/  @!P1 IMAD R3, R30, R58, RZ ;  /* 0x0000003a1e039224 */ /* 0x001fe200078e02ff */
[----:B------:R-:W-:Y:S01]  /*3c00*/  ISETP.LT.OR P0, PT, R72, 0x9, !P0 ;  /* 0x000000094800780c */ /* 0x000fe20004701670 */
[----:B------:R-:W-:Y:S01]  /*3c10*/  @!P2 STG.E.U8 desc[UR36][R4.64+0x9], R31 ;  /* 0x0000091f0400a986 */ /* 0x000fe2000c101124 */
[----:B------:R-:W-:-:S03]  /*3c20*/  ISETP.GE.AND P2, PT, R73, 0x19, PT ;  /* 0x000000194900780c */ /* 0x000fc60003f46270 */
[----:B------:R0:W-:Y:S01]  /*3c30*/  @!P1 STG.E.U8 desc[UR36][R4.64+0x8], R3 ;  /* 0x0000080304009986 */ /* 0x0001e2000c101124 */
[----:B------:R-:W-:Y:S01]  /*3c40*/  ISETP.LT.OR P1, PT, R72, 0x9, !P3 ;  /* 0x000000094800780c */ /* 0x000fe20005f21670 */
[----:B-1----:R-:W-:Y:S01]  /*3c50*/  @!P4 IMAD R9, R32, R58, RZ ;  /* 0x0000003a2009c224 */ /* 0x002fe200078e02ff */
[----:B------:R-:W-:-:S03]  /*3c60*/  ISETP.GE.AND P3, PT, R73, 0x1a, PT ;  /* 0x0000001a4900780c */ /* 0x000fc60003f66270 */
[-C--:B------:R-:W-:Y:S01]  /*3c70*/  @!P5 IMAD R33, R33, R58.reuse, RZ ;  /* 0x0000003a2121d224 */ /* 0x080fe200078e02ff */
[----:B------:R-:W-:Y:S01]  /*3c80*/  @!P4 STG.E.U8 desc[UR36][R6.64+0x10], R9 ;  /* 0x000010090600c986 */ /* 0x000fe2000c101124 */
[C---:B------:R-:W-:Y:S01]  /*3c90*/  ISETP.LT.OR P4, PT, R72.reuse, 0x1, !P3 ;  /* 0x000000014800780c */ /* 0x040fe20005f81670 */
[-C--:B------:R-:W-:Y:S01]  /*3ca0*/  @!P0 IMAD R35, R35, R58.reuse, RZ ;  /* 0x0000003a23238224 */ /* 0x080fe200078e02ff */
[C---:B------:R-:W-:Y:S01]  /*3cb0*/  ISETP.LT.OR P3, PT, R72.reuse, 0x9, !P3 ;  /* 0x000000094800780c */ /* 0x040fe20005f61670 */
[----:B------:R-:W-:Y:S01]  /*3cc0*/  @!P5 STG.E.U8 desc[UR36][R6.64+0x11], R33 ;  /* 0x000011210600d986 */ /* 0x000fe2000c101124 */
[----:B------:R-:W-:Y:S02]  /*3cd0*/  ISETP.LT.OR P5, PT, R72, 0x1, !P2 ;  /* 0x000000014800780c */ /* 0x000fe400057a1670 */
[----:B0-----:R-:W-:Y:S01]  /*3ce0*/  @!P1 IMAD R3, R34, R58, RZ ;  /* 0x0000003a22039224 */ /* 0x001fe200078e02ff */
[----:B------:R-:W-:Y:S01]  /*3cf0*/  @!P0 STG.E.U8 desc[UR36][R4.64+0x11], R35 ;  /* 0x0000112304008986 */ /* 0x000fe2000c101124 */
[----:B------:R-:W-:-:S02]  /*3d00*/  ISETP.LT.OR P2, PT, R72, 0x9, !P2 ;  /* 0x000000094800780c */ /* 0x000fc40005741670 */
[C---:B------:R-:W-:Y:S01]  /*3d10*/  ISETP.GE.AND P0, PT, R73.reuse, 0x21, PT ;  /* 0x000000214900780c */ /* 0x040fe20003f06270 */
[----:B------:R0:W-:Y:S01]  /*3d20*/  @!P1 STG.E.U8 desc[UR36][R4.64+0x10], R3 ;  /* 0x0000100304009986 */ /* 0x0001e2000c101124 */
[----:B------:R-:W-:Y:S01]  /*3d30*/  ISETP.GE.AND P1, PT, R73, 0x22, PT ;  /* 0x000000224900780c */ /* 0x000fe20003f26270 */
[-C--:B------:R-:W-:Y:S02]  /*3d40*/  @!P4 IMAD R37, R37, R58.reuse, RZ ;  /* 0x0000003a2525c224 */ /* 0x080fe400078e02ff */
[-C--:B------:R-:W-:Y:S02]  /*3d50*/  @!P3 IMAD R39, R39, R58.reuse, RZ ;  /* 0x0000003a2727b224 */ /* 0x080fe400078e02ff */
[-C--:B------:R-:W-:Y:S01]  /*3d60*/  @!P5 IMAD R11, R36, R58.reuse, RZ ;  /* 0x0000003a240bd224 */ /* 0x080fe200078e02ff */
[----:B------:R-:W-:Y:S01]  /*3d70*/  @!P4 STG.E.U8 desc[UR36][R6.64+0x19], R37 ;  /* 0x000019250600c986 */ /* 0x000fe2000c101124 */
[C---:B------:R-:W-:Y:S02]  /*3d80*/  ISETP.LT.OR P4, PT, R72.reuse, 0x1, !P0 ;  /* 0x000000014800780c */ /* 0x040fe40004781670 */
[C---:B------:R-:W-:Y:S01]  /*3d90*/  ISETP.LT.OR P0, PT, R72.reuse, 0x9, !P0 ;  /* 0x000000094800780c */ /* 0x040fe20004701670 */
[----:B------:R-:W-:Y:S01]  /*3da0*/  @!P5 STG.E.U8 desc[UR36][R6.64+0x18], R11 ;  /* 0x0000180b0600d986 */ /* 0x000fe2000c101124 */
[----:B------:R-:W-:Y:S01]  /*3db0*/  ISETP.LT.OR P5, PT, R72, 0x1, !P1 ;  /* 0x000000014800780c */ /* 0x000fe20004fa1670 */
[----:B0-----:R-:W-:Y:S01]  /*3dc0*/  @!P2 IMAD R3, R38, R58, RZ ;  /* 0x0000003a2603a224 */ /* 0x001fe200078e02ff */
[----:B------:R-:W-:Y:S01]  /*3dd0*/  ISETP.LT.OR P1, PT, R72, 0x9, !P1 ;  /* 0x000000094800780c */ /* 0x000fe20004f21670 */
[----:B------:R-:W-:Y:S01]  /*3de0*/  @!P3 STG.E.U8 desc[UR36][R4.64+0x19], R39 ;  /* 0x000019270400b986 */ /* 0x000fe2000c101124 */
[----:B------:R-:W-:-:S03]  /*3df0*/  ISETP.GE.AND P3, PT, R73, 0x29, PT ;  /* 0x000000294900780c */ /* 0x000fc60003f66270 */
[----:B------:R0:W-:Y:S01]  /*3e00*/  @!P2 STG.E.U8 desc[UR36][R4.64+0x18], R3 ;  /* 0x000018030400a986 */ /* 0x0001e2000c101124 */
[----:B------:R-:W-:Y:S01]  /*3e10*/  ISETP.GE.AND P2, PT, R73, 0x2a, PT ;  /* 0x0000002a4900780c */ /* 0x000fe20003f46270 */
[----:B------:R-:W-:-:S04]  /*3e20*/  @!P4 IMAD R9, R40, R58, RZ ;  /* 0x0000003a2809c224 */ /* 0x000fc800078e02ff */
[-C--:B------:R-:W-:Y:S01]  /*3e30*/  @!P5 IMAD R41, R41, R58.reuse, RZ ;  /* 0x0000003a2929d224 */ /* 0x080fe200078e02ff */
[----:B------:R-:W-:Y:S01]  /*3e40*/  @!P4 STG.E.U8 desc[UR36][R6.64+0x20], R9 ;  /* 0x000020090600c986 */ /* 0x000fe2000c101124 */
[C---:B------:R-:W-:Y:S01]  /*3e50*/  ISETP.LT.OR P4, PT, R72.reuse, 0x1, !P3 ;  /* 0x000000014800780c */ /* 0x040fe20005f81670 */
[-C--:B------:R-:W-:Y:S01]  /*3e60*/  @!P1 IMAD R43, R43, R58.reuse, RZ ;  /* 0x0000003a2b2b9224 */ /* 0x080fe200078e02ff */
        /* <DEDUP_REMOVED lines=25> */
[----:B------:R1:W-:Y:S01]  /*4000*/  @!P4 STG.E.U8 desc[UR36][R6.64+0x30], R9 ;  /* 0x000030090600c986 */ /* 0x0003e2000c101124 */
[C---:B------:R-:W-:Y:S01]  /*4010*/  ISETP.LT.OR P4, PT, R72.reuse, 0x1, !P2 ;  /* 0x000000014800780c */ /* 0x040fe20005781670 */
[-C--:B------:R-:W-:Y:S01]  /*4020*/  @!P0 IMAD R51, R51, R58.reuse, RZ ;  /* 0x0000003a33338224 */ /* 0x080fe200078e02ff */
[C---:B------:R-:W-:Y:S01]  /*4030*/  ISETP.LT.OR P2, PT, R72.reuse, 0x9, !P2 ;  /* 0x000000094800780c */ /* 0x040fe20005741670 */
[----:B------:R2:W-:Y:S01]  /*4040*/  @!P5 STG.E.U8 desc[UR36][R6.64+0x31], R49 ;  /* 0x000031310600d986 */ /* 0x0005e2000c101124 */
[----:B------:R-:W-:Y:S01]  /*4050*/  ISETP.LT.OR P5, PT, R72, 0x1, !P3 ;  /* 0x000000014800780c */ /* 0x000fe20005fa1670 */
[-C--:B0-----:R-:W-:Y:S01]  /*4060*/  @!P1 IMAD R3, R50, R58.reuse, RZ ;  /* 0x0000003a32039224 */ /* 0x081fe200078e02ff */
[----:B------:R-:W-:Y:S01]  /*4070*/  ISETP.LT.OR P3, PT, R72, 0x9, !P3 ;  /* 0x000000094800780c */ /* 0x000fe20005f61670 */
[----:B------:R2:W-:Y:S04]  /*4080*/  @!P0 STG.E.U8 desc[UR36][R4.64+0x31], R51 ;  /* 0x0000313304008986 */ /* 0x0005e8000c101124 */
[----:B------:R2:W-:Y:S02]  /*4090*/  @!P1 STG.E.U8 desc[UR36][R4.64+0x30], R3 ;  /* 0x0000300304009986 */ /* 0x0005e4000c101124 */
[----:B------:R-:W-:-:S02]  /*40a0*/  @!P4 IMAD R11, R52, R58, RZ ;  /* 0x0000003a340bc224 */ /* 0x000fc400078e02ff */
[-C--:B-1----:R-:W-:Y:S02]  /*40b0*/  @!P2 IMAD R9, R54, R58.reuse, RZ ;  /* 0x0000003a3609a224 */ /* 0x082fe400078e02ff */
[-C--:B------:R-:W-:Y:S01]  /*40c0*/  @!P5 IMAD R53, R53, R58.reuse, RZ ;  /* 0x0000003a3535d224 */ /* 0x080fe200078e02ff */
[----:B------:R2:W-:Y:S01]  /*40d0*/  @!P4 STG.E.U8 desc[UR36][R6.64+0x38], R11 ;  /* 0x0000380b0600c986 */ /* 0x0005e2000c101124 */
[----:B------:R-:W-:-:S03]  /*40e0*/  @!P3 IMAD R55, R55, R58, RZ ;  /* 0x0000003a3737b224 */ /* 0x000fc600078e02ff */
[----:B------:R2:W-:Y:S04]  /*40f0*/  @!P5 STG.E.U8 desc[UR36][R6.64+0x39], R53 ;  /* 0x000039350600d986 */ /* 0x0005e8000c101124 */
[----:B------:R2:W-:Y:S04]  /*4100*/  @!P2 STG.E.U8 desc[UR36][R4.64+0x38], R9 ;  /* 0x000038090400a986 */ /* 0x0005e8000c101124 */
[----:B------:R2:W-:Y:S02]  /*4110*/  @!P3 STG.E.U8 desc[UR36][R4.64+0x39], R55 ;  /* 0x000039370400b986 */ /* 0x0005e4000c101124 */
.L_x_105:
[----:B------:R-:W-:Y:S05]  /*4120*/  BSYNC B0 ;  /* 0x0000000000007941 */ /* 0x000fea0003800000 */
.L_x_39:
[----:B0-2---:R-:W2:Y:S01]  /*4130*/  LDL.64 R2, [R1] ;  /* 0x0000000001027983 */ /* 0x005ea20000100a00 */
[----:B------:R-:W-:Y:S01]  /*4140*/  ULDC.64 UR4, c[0x0][0x650] ;  /* 0x0001940000047ab9 */ /* 0x000fe20000000a00 */
[----:B------:R0:W-:Y:S01]  /*4150*/  SYNCS.ARRIVE.TRANS64.A1T0 RZ, [R66+UR47], RZ ;  /* 0x000000ff42ff79a7 */ /* 0x0001e2000810002f */
[----:B------:R-:W-:Y:S01]  /*4160*/  PRMT R0, RZ, 0x7610, R0 ;  /* 0x00007610ff007816 */ /* 0x000fe20000000000 */
[----:B------:R-:W-:Y:S02]  /*4170*/  IMAD.MOV.U32 R19, RZ, RZ, -0x1 ;  /* 0xffffffffff137424 */ /* 0x000fe400078e00ff */
[----:B------:R-:W-:Y:S01]  /*4180*/  IMAD.MOV.U32 R22, RZ, RZ, -0x1 ;  /* 0xffffffffff167424 */ /* 0x000fe200078e00ff */
[----:B--2---:R-:W-:-:S04]  /*4190*/  LEA R18, P0, R2, R18, 0x1 ;  /* 0x0000001202127211 */ /* 0x004fc800078008ff */
[----:B------:R-:W-:Y:S01]  /*41a0*/  LEA.HI.X R17, R2, R17, R23, 0x1, P0 ;  /* 0x0000001102117211 */ /* 0x000fe200000f0c17 */
[----:B------:R-:W-:Y:S01]  /*41b0*/  IMAD.MOV.U32 R2, RZ, RZ, -0x1 ;  /* 0xffffffffff027424 */ /* 0x000fe200078e00ff */
[----:B------:R-:W-:-:S04]  /*41c0*/  ISETP.GE.U32.AND P0, PT, R18, UR4, PT ;  /* 0x0000000412007c0c */ /* 0x000fc8000bf06070 */
[----:B------:R-:W-:-:S13]  /*41d0*/  ISETP.GE.U32.AND.EX P0, PT, R17, UR5, PT, P0 ;  /* 0x0000000511007c0c */ /* 0x000fda000bf06100 */
[----:B0-----:R-:W-:Y:S05]  /*41e0*/  @P0 BRA `(.L_x_106) ;  /* 0x0000000400700947 */ /* 0x001fea0003800000 */
[----:B------:R-:W0:Y:S01]  /*41f0*/  S2R R10, SR_CTAID.X ;  /* 0x00000000000a7919 */ /* 0x000e220000002500 */
[----:B------:R-:W2:Y:S01]  /*4200*/  LDC.64 R8, c[0x0][0x628] ;  /* 0x00018a00ff087b82 */ /* 0x000ea20000000a00 */
[----:B------:R-:W-:Y:S01]  /*4210*/  ULDC UR4, c[0x0][0x150] ;  /* 0x0000540000047ab9 */ /* 0x000fe20000000800 */
[----:B-1-3--:R-:W-:Y:S01]  /*4220*/  IMAD.MOV.U32 R6, RZ, RZ, R18 ;  /* 0x000000ffff067224 */ /* 0x00afe200078e0012 */
[----:B------:R-:W1:Y:S01]  /*4230*/  S2R R20, SR_CTAID.Y ;  /* 0x0000000000147919 */ /* 0x000e620000002600 */
[----:B------:R-:W-:-:S04]  /*4240*/  IMAD.MOV.U32 R7, RZ, RZ, R17 ;  /* 0x000000ffff077224 */ /* 0x000fc800078e0011 */
[----:B------:R-:W3:Y:S08]  /*4250*/  LDC R15, c[0x0][0x144] ;  /* 0x00005100ff0f7b82 */ /* 0x000ef00000000800 */
[----:B------:R-:W1:Y:S08]  /*4260*/  LDC R0, c[0x0][0x630] ;  /* 0x00018c00ff007b82 */ /* 0x000e700000000800 */
[----:B------:R-:W1:Y:S01]  /*4270*/  LDC.64 R12, c[0x0][0x620] ;  /* 0x00018800ff0c7b82 */ /* 0x000e620000000a00 */
[----:B--2---:R-:W-:-:S04]  /*4280*/  ISETP.NE.U32.AND P0, PT, R8, RZ, PT ;  /* 0x000000ff0800720c */ /* 0x004fc80003f05070 */
[----:B------:R-:W-:Y:S02]  /*4290*/  ISETP.NE.AND.EX P0, PT, R9, RZ, PT, P0 ;  /* 0x000000ff0900720c */ /* 0x000fe40003f05300 */
[----:B0-----:R-:W-:-:S05]  /*42a0*/  I2FP.F32.U32 R2, R10 ;  /* 0x0000000a00027245 */ /* 0x001fca0000201000 */
[----:B------:R-:W-:-:S04]  /*42b0*/  FMUL R2, R2, UR4 ;  /* 0x0000000402027c20 */ /* 0x000fc80008400000 */
[----:B------:R0:W2:Y:S02]  /*42c0*/  F2I.U32.TRUNC.NTZ R14, R2 ;  /* 0x00000002000e7305 */ /* 0x0000a4000020f000 */
[----:B---3--:R-:W-:Y:S05]  /*42d0*/  @!P0 BRA `(.L_x_107) ;  /* 0x0000000000288947 */ /* 0x008fea0003800000 */
[----:B------:R-:W3:Y:S02]  /*42e0*/  LDC R3, c[0x0][0x634] ;  /* 0x00018d00ff037b82 */ /* 0x000ee40000000800 */
[----:B---3--:R-:W-:-:S05]  /*42f0*/  IADD3 R7, P0, R18, R3, RZ ;  /* 0x0000000312077210 */ /* 0x008fca0007f1e0ff */
[----:B------:R-:W-:-:S04]  /*4300*/  IMAD.X R11, RZ, RZ, R17, P0 ;  /* 0x000000ffff0b7224 */ /* 0x000fc800000e0611 */
[----:B0-----:R-:W-:-:S04]  /*4310*/  IMAD.WIDE.U32 R2, R11, R8, RZ ;  /* 0x000000080b027225 */ /* 0x001fc800078e00ff */
[----:B----4-:R-:W-:-:S04]  /*4320*/  IMAD.WIDE.U32 R4, P0, R7, R9, R2 ;  /* 0x0000000907047225 */ /* 0x010fc80007800002 */
[----:B------:R-:W-:-:S04]  /*4330*/  IMAD.WIDE.U32 R2, R7, R8, RZ ;  /* 0x0000000807027225 */ /* 0x000fc800078e00ff */
[----:B------:R-:W-:Y:S01]  /*4340*/  IMAD.X R7, RZ, RZ, RZ, P0 ;  /* 0x000000ffff077224 */ /* 0x000fe200000e06ff */
[----:B------:R-:W-:Y:S01]  /*4350*/  IADD3 RZ, P0, R3, R4, RZ ;  /* 0x0000000403ff7210 */ /* 0x000fe20007f1e0ff */
[----:B------:R-:W-:-:S04]  /*4360*/  IMAD.MOV.U32 R6, RZ, RZ, R5 ;  /* 0x000000ffff067224 */ /* 0x000fc800078e0005 */
[----:B------:R-:W-:-:S08]  /*4370*/  IMAD.WIDE.U32.X R6, R11, R9, R6, P0 ;  /* 0x000000090b067225 */ /* 0x000fd000000e0406 */
.L_x_107:
[----:B----4-:R-:W3:Y:S01]  /*4380*/  LDC.64 R26, c[0x0][0x640] ;  /* 0x00019000ff1a7b82 */ /* 0x010ee20000000a00 */
[-C--:B-1----:R-:W-:Y:S01]  /*4390*/  SHF.R.U64 R11, R6, R0.reuse, R7 ;  /* 0x00000000060b7219 */ /* 0x082fe20000001207 */
[----:B------:R-:W-:Y:S01]  /*43a0*/  IMAD.MOV.U32 R19, RZ, RZ, R17 ;  /* 0x000000ffff137224 */ /* 0x000fe200078e0011 */
[----:B------:R-:W-:Y:S01]  /*43b0*/  SHF.R.U32.HI R0, RZ, R0, R7 ;  /* 0x00000000ff007219 */ /* 0x000fe20000011607 */
[----:B--2---:R-:W-:Y:S01]  /*43c0*/  IMAD.MOV R14, RZ, RZ, -R14 ;  /* 0x000000ffff0e7224 */ /* 0x004fe200078e0a0e */
[----:B------:R-:W-:Y:S01]  /*43d0*/  IADD3 R5, P0, RZ, -R11, RZ ;  /* 0x8000000bff057210 */ /* 0x000fe20007f1e0ff */
[----:B------:R-:W-:Y:S01]  /*43e0*/  ULDC UR4, c[0x0][0x154] ;  /* 0x0000550000047ab9 */ /* 0x000fe20000000800 */
[----:B------:R-:W-:Y:S01]  /*43f0*/  IMAD.MOV.U32 R7, RZ, RZ, 0x1 ;  /* 0x00000001ff077424 */ /* 0x000fe200078e00ff */
[----:B------:R-:W1:Y:S01]  /*4400*/  LDC R4, c[0x0][0x618] ;  /* 0x00018600ff047b82 */ /* 0x000e620000000800 */
[----:B------:R-:W-:Y:S02]  /*4410*/  IMAD R22, R15, R14, R10 ;  /* 0x0000000e0f167224 */ /* 0x000fe400078e020a */
[----:B------:R-:W-:-:S04]  /*4420*/  IMAD.X R3, RZ, RZ, ~R0, P0 ;  /* 0x000000ffff037224 */ /* 0x000fc800000e0e00 */
[-C--:B------:R-:W-:Y:S01]  /*4430*/  IMAD R0, R3, R12.reuse, RZ ;  /* 0x0000000c03007224 */ /* 0x080fe200078e02ff */
[----:B------:R-:W2:Y:S01]  /*4440*/  LDC R6, c[0x0][0x608] ;  /* 0x00018200ff067b82 */ /* 0x000ea20000000800 */
[----:B0-----:R-:W-:-:S04]  /*4450*/  IMAD.WIDE.U32 R2, R5, R12, R18 ;  /* 0x0000000c05027225 */ /* 0x001fc800078e0012 */
[----:B------:R-:W-:Y:S01]  /*4460*/  IMAD R5, R5, R13, R0 ;  /* 0x0000000d05057224 */ /* 0x000fe200078e0200 */
[----:B------:R-:W-:Y:S02]  /*4470*/  I2FP.F32.U32 R0, R20 ;  /* 0x0000001400007245 */ /* 0x000fe40000201000 */
[----:B------:R-:W0:Y:S01]  /*4480*/  LDC R24, c[0x0][0x658] ;  /* 0x00019600ff187b82 */ /* 0x000e220000000800 */
[----:B------:R-:W-:Y:S01]  /*4490*/  IMAD.IADD R3, R3, 0x1, R5 ;  /* 0x0000000103037824 */ /* 0x000fe200078e0205 */
[----:B---3--:R-:W-:Y:S01]  /*44a0*/  ISETP.NE.U32.AND P0, PT, R26, RZ, PT ;  /* 0x000000ff1a00720c */ /* 0x008fe20003f05070 */
[----:B------:R-:W-:Y:S01]  /*44b0*/  FMUL R0, R0, UR4 ;  /* 0x0000000400007c20 */ /* 0x000fe20008400000 */
[----:B------:R-:W-:Y:S02]  /*44c0*/  IMAD.MOV.U32 R5, RZ, RZ, -0x1 ;  /* 0xffffffffff057424 */ /* 0x000fe400078e00ff */
[----:B------:R-:W-:Y:S01]  /*44d0*/  ISETP.NE.AND.EX P0, PT, R27, RZ, PT, P0 ;  /* 0x000000ff1b00720c */ /* 0x000fe20003f05300 */
[----:B------:R3:W4:Y:S01]  /*44e0*/  F2I.U32.TRUNC.NTZ R12, R0 ;  /* 0x00000000000c7305 */ /* 0x000722000020f000 */
[----:B------:R-:W3:Y:S01]  /*44f0*/  LDC R15, c[0x0][0x148] ;  /* 0x00005200ff0f7b82 */ /* 0x000ee20000000800 */
[----:B-1----:R-:W-:-:S02]  /*4500*/  SHF.R.U64 R10, R2, R4, R3 ;  /* 0x00000004020a7219 */ /* 0x002fc40000001203 */
[----:B------:R-:W-:-:S05]  /*4510*/  SHF.R.U32.HI R3, RZ, R4, R3 ;  /* 0x00000004ff037219 */ /* 0x000fca0000011603 */
[----:B------:R-:W1:Y:S01]  /*4520*/  LDC R14, c[0x0][0x600] ;  /* 0x00018000ff0e7b82 */ /* 0x000e620000000800 */
[-CC-:B--2---:R-:W-:Y:S02]  /*4530*/  SHF.R.U64 R8, R10, R6.reuse, R3.reuse ;  /* 0x000000060a087219 */ /* 0x184fe40000001203 */
[----:B------:R-:W-:-:S05]  /*4540*/  SHF.R.U32.HI R3, RZ, R6, R3 ;  /* 0x00000006ff037219 */ /* 0x000fca0000011603 */
[----:B------:R-:W2:Y:S01]  /*4550*/  LDC R21, c[0x0][0x648] ;  /* 0x00019200ff157b82 */ /* 0x000ea20000000800 */
[-CC-:B0-----:R-:W-:Y:S02]  /*4560*/  SHF.R.U64 R13, R8, R24.reuse, R3.reuse ;  /* 0x00000018080d7219 */ /* 0x181fe40000001203 */
[-C--:B------:R-:W-:Y:S02]  /*4570*/  SHF.L.U32 R5, R5, R24.reuse, RZ ;  /* 0x0000001805057219 */ /* 0x080fe400000006ff */
[-C--:B------:R-:W-:Y:S01]  /*4580*/  SHF.R.U32.HI R3, RZ, R24.reuse, R3 ;  /* 0x00000018ff037219 */ /* 0x080fe20000011603 */
[----:B------:R-:W-:Y:S01]  /*4590*/  IMAD.MOV.U32 R2, RZ, RZ, R13 ;  /* 0x000000ffff027224 */ /* 0x000fe200078e000d */
[----:B------:R-:W-:Y:S01]  /*45a0*/  SHF.L.U32 R24, R7, R24, RZ ;  /* 0x0000001807187219 */ /* 0x000fe200000006ff */
[----:B------:R-:W0:Y:S01]  /*45b0*/  LDC R25, c[0x0][0x638] ;  /* 0x00018e00ff197b82 */ /* 0x000e220000000800 */
[----:B------:R-:W-:-:S07]  /*45c0*/  LOP3.LUT R19, RZ, R5, RZ, 0x33, !PT ;  /* 0x00000005ff137212 */ /* 0x000fce00078e33ff */
[----:B------:R-:W0:Y:S01]  /*45d0*/  LDC R28, c[0x0][0x610] ;  /* 0x00018400ff1c7b82 */ /* 0x000e220000000800 */
[----:B----4-:R-:W-:Y:S05]  /*45e0*/  @!P0 BRA `(.L_x_108) ;  /* 0x0000000000288947 */ /* 0x010fea0003800000 */
[----:B---3--:R-:W3:Y:S02]  /*45f0*/  LDC R0, c[0x0][0x64c] ;  /* 0x00019300ff007b82 */ /* 0x008ee40000000800 */
[----:B---3--:R-:W-:-:S05]  /*4600*/  IADD3 R7, P0, R13, R0, RZ ;  /* 0x000000000d077210 */ /* 0x008fca0007f1e0ff */
        /* <DEDUP_REMOVED lines=8> */
.L_x_108:
[----:B------:R-:W4:Y:S01]  /*4690*/  LDC R4, c[0x0][0x65c] ;  /* 0x00019700ff047b82 */ /* 0x000f220000000800 */
[----:B--23--:R-:W-:Y:S01]  /*46a0*/  SHF.R.U64 R0, R2, R21, R3 ;  /* 0x0000001502007219 */ /* 0x00cfe20000001203 */
[----:B-1----:R-:W-:Y:S01]  /*46b0*/  VIADD R3, R14, 0xffffffff ;  /* 0xffffffff0e037836 */ /* 0x002fe20000000000 */
[----:B------:R-:W-:Y:S01]  /*46c0*/  LOP3.LUT R19, R8, R19, RZ, 0xc0, !PT ;  /* 0x0000001308137212 */ /* 0x000fe200078ec0ff */
[----:B------:R-:W-:Y:S02]  /*46d0*/  IMAD.MOV R12, RZ, RZ, -R12 ;  /* 0x000000ffff0c7224 */ /* 0x000fe400078e0a0c */
[----:B------:R-:W-:Y:S01]  /*46e0*/  IMAD.MOV R2, RZ, RZ, -R0 ;  /* 0x000000ffff027224 */ /* 0x000fe200078e0a00 */
[----:B------:R-:W-:Y:S01]  /*46f0*/  LOP3.LUT R3, R10, R3, RZ, 0xc0, !PT ;  /* 0x000000030a037212 */ /* 0x000fe200078ec0ff */
[----:B------:R-:W-:Y:S02]  /*4700*/  IMAD R19, R24, R0, R19 ;  /* 0x0000000018137224 */ /* 0x000fe400078e0213 */
[----:B0-----:R-:W-:-:S04]  /*4710*/  IMAD R0, R2, R25, R13 ;  /* 0x0000001902007224 */ /* 0x001fc800078e020d */
[----:B------:R-:W-:Y:S01]  /*4720*/  IMAD R2, R0, R14, R3 ;  /* 0x0000000e00027224 */ /* 0x000fe200078e0203 */
[----:B----4-:R-:W-:Y:S01]  /*4730*/  ISETP.NE.AND P0, PT, R4, 0x1, PT ;  /* 0x000000010400780c */ /* 0x010fe20003f05270 */
[----:B------:R-:W-:-:S05]  /*4740*/  IMAD.MOV.U32 R4, RZ, RZ, 0x1 ;  /* 0x00000001ff047424 */ /* 0x000fca00078e00ff */
[----:B------:R-:W-:-:S07]  /*4750*/  PRMT R0, R4, 0x7610, R0 ;  /* 0x0000761004007816 */ /* 0x000fce0000000000 */
[----:B------:R-:W-:-:S04]  /*4760*/  @P0 IMAD R22, R15, R12, R20 ;  /* 0x0000000c0f160224 */ /* 0x000fc800078e0214 */
[----:B------:R-:W-:-:S05]  /*4770*/  IMAD R19, R19, R28, R22 ;  /* 0x0000001c13137224 */ /* 0x000fca00078e0216 */
[----:B------:R-:W-:Y:S02]  /*4780*/  SEL R22, R2, R19, !P0 ;  /* 0x0000001302167207 */ /* 0x000fe40004000000 */
[----:B------:R-:W-:Y:S01]  /*4790*/  SEL R19, R19, R2, !P0 ;  /* 0x0000000213137207 */ /* 0x000fe20004000000 */
[----:B------:R-:W-:-:S07]  /*47a0*/  IMAD.MOV.U32 R2, RZ, RZ, R11 ;  /* 0x000000ffff027224 */ /* 0x000fce00078e000b */
.L_x_106:
[----:B------:R-:W-:Y:S02]  /*47b0*/  LOP3.LUT P0, RZ, R0, 0xff, RZ, 0xc0, !PT ;  /* 0x000000ff00ff7812 */ /* 0x000fe4000780c0ff */
[----:B------:R-:W-:-:S11]  /*47c0*/  LOP3.LUT R69, R69, 0x1, RZ, 0x3c, !PT ;  /* 0x0000000145457812 */ /* 0x000fd600078e3cff */
[----:B------:R-:W-:Y:S05]  /*47d0*/  @P0 BRA `(.L_x_109) ;  /* 0xffffffd000300947 */ /* 0x000fea000383ffff */
[----:B------:R-:W-:Y:S05]  /*47e0*/  EXIT ;  /* 0x000000000000794d */ /* 0x000fea0003800000 */
.L_x_18:
[----:B------:R-:W-:-:S08]  /*47f0*/  ISETP.NE.AND P0, PT, R5, RZ, PT ;  /* 0x000000ff0500720c */ /* 0x000fd00003f05270 */
[----:B0-----:R-:W0:-:S00]  /*4800*/  USETMAXREG.DEALLOC.CTAPOOL 0x28 ;  /* 0x00000028000079c8 */ /* 0x001e0000080e0500 */
[----:B------:R-:W-:Y:S05]  /*4810*/  @P0 EXIT ;  /* 0x000000000000094d */ /* 0x000fea0003800000 */
[----:B0-----:R-:W-:Y:S01]  /*4820*/  LOP3.LUT P0, RZ, R8, 0xff, RZ, 0xc0, !PT ;  /* 0x000000ff08ff7812 */ /* 0x001fe2000780c0ff */
[----:B------:R-:W-:Y:S02]  /*4830*/  IMAD.MOV.U32 R0, RZ, RZ, 0x1 ;  /* 0x00000001ff007424 */ /* 0x000fe400078e00ff */
[----:B------:R-:W-:-:S10]  /*4840*/  IMAD.MOV.U32 R7, RZ, RZ, RZ ;  /* 0x000000ffff077224 */ /* 0x000fd400078e00ff */
[----:B------:R-:W-:Y:S05]  /*4850*/  @!P0 BRA `(.L_x_110) ;  /* 0x0000000c008c8947 */ /* 0x000fea0003800000 */
[----:B------:R-:W0:Y:S01]  /*4860*/  S2UR UR9, SR_CgaCtaId ;  /* 0x00000000000979c3 */ /* 0x000e220000008800 */
[----:B------:R-:W-:Y:S01]  /*4870*/  ULDC UR5, c[0x0][0x658] ;  /* 0x0001960000057ab9 */ /* 0x000fe20000000800 */
[----:B------:R-:W-:Y:S01]  /*4880*/  UMOV UR10, 0xffffffff ;  /* 0xffffffff000a7882 */ /* 0x000fe20000000000 */
[----:B------:R-:W-:Y:S01]  /*4890*/  UMOV UR14, 0x1 ;  /* 0x00000001000e7882 */ /* 0x000fe20000000000 */
[----:B------:R-:W-:Y:S01]  /*48a0*/  USHF.L.U32 UR10, UR10, UR5, URZ ;  /* 0x000000050a0a7299 */ /* 0x000fe2000800063f */
[----:B------:R-:W-:Y:S01]  /*48b0*/  LOP3.LUT P0, RZ, R4, 0x1f, RZ, 0xc0, !PT ;  /* 0x0000001f04ff7812 */ /* 0x000fe2000780c0ff */
[----:B------:R-:W-:Y:S01]  /*48c0*/  BSSY B0, `(.L_x_110) ;  /* 0x00000dc000007945 */ /* 0x000fe20003800000 */
[C---:B------:R-:W-:Y:S01]  /*48d0*/  ISETP.NE.AND P2, PT, R3.reuse, RZ, PT ;  /* 0x000000ff0300720c */ /* 0x040fe20003f45270 */
[----:B------:R-:W-:Y:S01]  /*48e0*/  IMAD.MOV.U32 R8, RZ, RZ, 0x1 ;  /* 0x00000001ff087424 */ /* 0x000fe200078e00ff */
[----:B------:R-:W-:Y:S01]  /*48f0*/  ISETP.NE.OR P0, PT, R3, RZ, !P0 ;  /* 0x000000ff0300720c */ /* 0x000fe20004705670 */
[----:B------:R-:W-:Y:S01]  /*4900*/  IMAD.MOV.U32 R0, RZ, RZ, 0x1 ;  /* 0x00000001ff007424 */ /* 0x000fe200078e00ff */
[----:B------:R-:W-:Y:S01]  /*4910*/  LOP3.LUT R6, R16, 0x2, RZ, 0xfc, !PT ;  /* 0x0000000210067812 */ /* 0x000fe200078efcff */
[----:B------:R-:W-:Y:S01]  /*4920*/  IMAD.MOV.U32 R7, RZ, RZ, RZ ;  /* 0x000000ffff077224 */ /* 0x000fe200078e00ff */
[----:B------:R-:W-:Y:S01]  /*4930*/  ULDC UR4, c[0x0][0x600] ;  /* 0x0001800000047ab9 */ /* 0x000fe20000000800 */
[----:B------:R-:W-:Y:S01]  /*4940*/  UMOV UR19, 0x1111 ;  /* 0x0000111100137882 */ /* 0x000fe20000000000 */
[----:B------:R-:W-:-:S02]  /*4950*/  UIADD3 UR25, UR40, 0x1, URZ ;  /* 0x0000000128197890 */ /* 0x000fc4000fffe03f */
[----:B------:R-:W-:Y:S02]  /*4960*/  UIADD3 UR4, UR4, -0x1, URZ ;  /* 0xffffffff04047890 */ /* 0x000fe4000fffe03f */
[----:B------:R-:W-:Y:S01]  /*4970*/  USHF.L.U32 UR5, UR14, UR5, URZ ;  /* 0x000000050e057299 */ /* 0x000fe2000800063f */
[----:B------:R-:W-:Y:S01]  /*4980*/  ULDC.64 UR26, c[0x0][0x198] ;  /* 0x00006600001a7ab9 */ /* 0x000fe20000000a00 */
[----:B0-----:R-:W-:Y:S02]  /*4990*/  USHF.R.U32.HI UR24, URZ, 0x2, UR9 ;  /* 0x000000023f187899 */ /* 0x001fe40008011609 */
[----:B------:R-:W-:Y:S02]  /*49a0*/  ULOP3.LUT UR8, UR9, 0x3, URZ, 0xc0, !UPT ;  /* 0x0000000309087892 */ /* 0x000fe4000f8ec03f */
[----:B------:R-:W-:Y:S02]  /*49b0*/  USHF.L.U32 UR6, UR9, 0x4, URZ ;  /* 0x0000000409067899 */ /* 0x000fe4000800063f */
[----:B------:R-:W-:-:S02]  /*49c0*/  USHF.L.U32 UR7, UR9, 0xb, URZ ;  /* 0x0000000b09077899 */ /* 0x000fc4000800063f */
[----:B------:R-:W-:Y:S02]  /*49d0*/  ULOP3.LUT UR9, UR9, 0xfffffffc, URZ, 0xc0, !UPT ;  /* 0xfffffffc09097892 */ /* 0x000fe4000f8ec03f */
[----:B------:R-:W-:Y:S02]  /*49e0*/  UISETP.GT.U32.AND UP0, UPT, UR8, 0xffff, UPT ;  /* 0x0000ffff0800788c */ /* 0x000fe4000bf04070 */
[----:B------:R-:W-:Y:S02]  /*49f0*/  ULOP3.LUT UR11, UR9, 0x1, URZ, 0xfc, !UPT ;  /* 0x00000001090b7892 */ /* 0x000fe4000f8efc3f */
[----:B------:R-:W-:Y:S02]  /*4a00*/  ULOP3.LUT UR12, UR9, 0x2, URZ, 0xfc, !UPT ;  /* 0x00000002090c7892 */ /* 0x000fe4000f8efc3f */
[----:B------:R-:W-:Y:S02]  /*4a10*/  ULOP3.LUT UR13, UR7, 0x1800, URZ, 0xc0, !UPT ;  /* 0x00001800070d7892 */ /* 0x000fe4000f8ec03f */
[----:B------:R-:W-:-:S02]  /*4a20*/  ULOP3.LUT UR7, URZ, UR10, URZ, 0x33, !UPT ;  /* 0x0000000a3f077292 */ /* 0x000fc4000f8e333f */
[----:B------:R-:W-:Y:S02]  /*4a30*/  USHF.L.U32 UR10, UR14, UR9, URZ ;  /* 0x000000090e0a7299 */ /* 0x000fe4000800063f */
[----:B------:R-:W-:Y:S02]  /*4a40*/  ULOP3.LUT UR9, UR9, 0x3, URZ, 0xfc, !UPT ;  /* 0x0000000309097892 */ /* 0x000fe4000f8efc3f */
[----:B------:R-:W-:Y:S02]  /*4a50*/  USHF.L.U32 UR11, UR14, UR11, URZ ;  /* 0x0000000b0e0b7299 */ /* 0x000fe4000800063f */
[----:B------:R-:W-:Y:S02]  /*4a60*/  USHF.L.U32 UR12, UR14, UR12, URZ ;  /* 0x0000000c0e0c7299 */ /* 0x000fe4000800063f */
[----:B------:R-:W-:Y:S02]  /*4a70*/  USEL UR8, UR8, 0xffff, !UP0 ;  /* 0x0000ffff08087887 */ /* 0x000fe4000c000000 */
[----:B------:R-:W-:-:S02]  /*4a80*/  USHF.L.U32 UR9, UR14, UR9, URZ ;  /* 0x000000090e097299 */ /* 0x000fc4000800063f */
[----:B------:R-:W-:Y:S02]  /*4a90*/  ULOP3.LUT UR10, UR12, UR10, UR11, 0xfe, !UPT ;  /* 0x0000000a0c0a7292 */ /* 0x000fe4000f8efe0b */
[----:B------:R-:W-:Y:S02]  /*4aa0*/  ULOP3.LUT UR8, UR8, 0xffff, URZ, 0xc0, !UPT ;  /* 0x0000ffff08087892 */ /* 0x000fe4000f8ec03f */
[----:B------:R-:W-:Y:S02]  /*4ab0*/  ULEA UR28, UR24, 0x200, 0xb ;  /* 0x00000200181c7891 */ /* 0x000fe4000f8e583f */
[----:B------:R-:W-:Y:S02]  /*4ac0*/  ULOP3.LUT UR6, UR6, 0x30, URZ, 0xc0, !UPT ;  /* 0x0000003006067892 */ /* 0x000fe4000f8ec03f */
[----:B------:R-:W-:Y:S02]  /*4ad0*/  ULOP3.LUT UR13, UR13, 0x1c200, URZ, 0xfc, !UPT ;  /* 0x0001c2000d0d7892 */ /* 0x000fe4000f8efc3f */
[----:B------:R-:W-:-:S02]  /*4ae0*/  ULOP3.LUT UR18, UR10, UR9, URZ, 0xfc, !UPT ;  /* 0x000000090a127292 */ /* 0x000fc4000f8efc3f */
[----:B------:R-:W-:-:S12]  /*4af0*/  USHF.L.U32 UR19, UR19, UR8, URZ ;  /* 0x0000000813137299 */ /* 0x000fd8000800063f */
.L_x_122:
[----:B------:R-:W-:-:S03]  /*4b00*/  UMOV UR8, 0xffffffff ;  /* 0xffffffff00087882 */ /* 0x000fc60000000000 */
[----:B------:R-:W-:Y:S05]  /*4b10*/  BRA.DIV UR8, `(.L_x_111) ;  /* 0x0000001608587947 */ /* 0x000fea000b800000 */
[----:B------:R-:W-:-:S13]  /*4b20*/  ELECT P6, URZ, PT ;  /* 0x00000000003f782f */ /* 0x000fda00038c0000 */
.L_x_145:
[----:B------:R-:W0:Y:S01]  /*4b30*/  LDC R3, c[0x0][0x28c] ;  /* 0x0000a300ff037b82 */ /* 0x000e220000000800 */
[----:B------:R-:W-:Y:S01]  /*4b40*/  BSSY B1, `(.L_x_112) ;  /* 0x000003a000017945 */ /* 0x000fe20003800000 */
[----:B0-----:R-:W-:-:S13]  /*4b50*/  ISETP.LT.OR P6, PT, R3, 0x1, !P6 ;  /* 0x000000010300780c */ /* 0x001fda00077c1670 */
[----:B------:R-:W-:Y:S05]  /*4b60*/  @P6 BRA `(.L_x_113) ;  /* 0x0000000000dc6947 */ /* 0x000fea0003800000 */
[----:B------:R-:W-:Y:S01]  /*4b70*/  LEA R19, R19, UR24, 0x2 ;  /* 0x0000001813137c11 */ /* 0x000fe2000f8e10ff */
[----:B------:R-:W-:Y:S01]  /*4b80*/  IMAD.MOV.U32 R12, RZ, RZ, RZ ;  /* 0x000000ffff0c7224 */ /* 0x000fe200078e00ff */
[----:B------:R-:W-:Y:S01]  /*4b90*/  LEA R22, R22, UR6, 0x6 ;  /* 0x0000000616167c11 */ /* 0x000fe2000f8e30ff */
[----:B------:R-:W-:Y:S02]  /*4ba0*/  IMAD.U32 R13, RZ, RZ, UR25 ;  /* 0x00000019ff0d7e24 */ /* 0x000fe4000f8e00ff */
[----:B------:R-:W-:Y:S02]  /*4bb0*/  IMAD.MOV.U32 R3, RZ, RZ, R0 ;  /* 0x000000ffff037224 */ /* 0x000fe400078e0000 */
[----:B------:R-:W-:Y:S02]  /*4bc0*/  IMAD.MOV.U32 R4, RZ, RZ, R7 ;  /* 0x000000ffff047224 */ /* 0x000fe400078e0007 */
[----:B------:R-:W-:-:S07]  /*4bd0*/  IMAD.SHL.U32 R19, R19, 0x10, RZ ;  /* 0x0000001013137824 */ /* 0x000fce00078e00ff */
.L_x_117:
[----:B------:R-:W0:Y:S01]  /*4be0*/  S2R R10, SR_CgaCtaId ;  /* 0x00000000000a7919 */ /* 0x000e220000008800 */
[----:B------:R-:W-:Y:S01]  /*4bf0*/  MOV R5, 0x400 ;  /* 0x0000040000057802 */ /* 0x000fe20000000f00 */
[----:B------:R-:W1:Y:S03]  /*4c00*/  @!P2 LDC R9, c[0x0][0x500] ;  /* 0x00014000ff09ab82 */ /* 0x000e660000000800 */
[----:B0-----:R-:W-:Y:S02]  /*4c10*/  LEA R11, R10, R5, 0x18 ;  /* 0x000000050a0b7211 */ /* 0x001fe400078ec0ff */
[----:B------:R-:W-:-:S03]  /*4c20*/  SHF.L.U32 R5, R3, 0x1f, RZ ;  /* 0x0000001f03057819 */ /* 0x000fc600000006ff */
[----:B------:R-:W-:-:S04]  /*4c30*/  IMAD R10, R4, 0x8, R11 ;  /* 0x00000008040a7824 */ /* 0x000fc800078e020b */
[----:B------:R-:W0:Y:S02]  /*4c40*/  SYNCS.PHASECHK.TRANS64.TRYWAIT P1, [R10+URZ+0x70], R5 ;  /* 0x000070050a0075a7 */ /* 0x000e24000802017f */
[----:B01----:R-:W-:Y:S05]  /*4c50*/  @!P1 BRA `(.L_x_114) ;  /* 0x0000001400289947 */ /* 0x003fea0003800000 */
.L_x_146:
[----:B0-----:R-:W-:Y:S01]  /*4c60*/  PRMT R5, R6, 0x9910, RZ ;  /* 0x0000991006057816 */ /* 0x001fe200000000ff */
[----:B------:R0:W-:Y:S03]  /*4c70*/  @!P2 SYNCS.ARRIVE.TRANS64 RZ, [R10+URZ], R9 ;  /* 0x000000090affa9a7 */ /* 0x0001e6000800003f */
[----:B------:R-:W-:-:S13]  /*4c80*/  ISETP.NE.AND P1, PT, R5, 0x2, PT ;  /* 0x000000020500780c */ /* 0x000fda0003f25270 */
[----:B0-----:R-:W-:Y:S05]  /*4c90*/  @P1 BRA `(.L_x_115) ;  /* 0x0000000000041947 */ /* 0x001fea0003800000 */
[----:B------:R-:W-:Y:S01]  /*4ca0*/  BPT.TRAP 0x1 ;  /* 0x000000040000795c */ /* 0x000fe20000300000 */
.L_x_115:
[----:B------:R-:W-:Y:S05]  /*4cb0*/  @P0 BRA `(.L_x_116) ;  /* 0x0000000000040947 */ /* 0x000fea0003800000 */
[----:B------:R-:W-:Y:S01]  /*4cc0*/  BPT.TRAP 0x1 ;  /* 0x000000040000795c */ /* 0x000fe20000300000 */
.L_x_116:
[----:B------:R-:W-:Y:S01]  /*4cd0*/  R2UR UR11, R4 ;  /* 0x00000000040b72ca */ /* 0x000fe200000e0000 */
[----:B------:R-:W-:Y:S01]  /*4ce0*/  VIADD R13, R13, 0xffffffff ;  /* 0xffffffff0d0d7836 */ /* 0x000fe20000000000 */
[----:B------:R-:W-:Y:S01]  /*4cf0*/  R2UR UR21, R11 ;  /* 0x000000000b1572ca */ /* 0x000fe200000e0000 */
[----:B------:R-:W-:Y:S01]  /*4d00*/  UIADD3 UR14, UP0, UR26, 0xf0, URZ ;  /* 0x000000f01a0e7890 */ /* 0x000fe2000ff1e03f */
[----:B------:R-:W-:Y:S01]  /*4d10*/  R2UR UR22, R19 ;  /* 0x00000000131672ca */ /* 0x000fe200000e0000 */
[----:B------:R-:W-:Y:S01]  /*4d20*/  UIADD3 UR30, UP1, UR26, 0x1f0, URZ ;  /* 0x000001f01a1e7890 */ /* 0x000fe2000ff3e03f */
[----:B------:R-:W-:Y:S01]  /*4d30*/  R2UR UR9, R10 ;  /* 0x000000000a0972ca */ /* 0x000fe200000e0000 */
[----:B------:R-:W-:Y:S01]  /*4d40*/  UIADD3.X UR15, URZ, UR27, URZ, UP0, !UPT ;  /* 0x0000001b3f0f7290 */ /* 0x000fe200087fe43f */
[----:B------:R-:W-:Y:S01]  /*4d50*/  R2UR UR10, R12 ;  /* 0x000000000c0a72ca */ /* 0x000fe200000e0000 */
[----:B------:R-:W-:Y:S01]  /*4d60*/  UPRMT UR20, URZ, 0x5410, UR19 ;  /* 0x000054103f147896 */ /* 0x000fe20008000013 */
[----:B------:R-:W-:Y:S01]  /*4d70*/  R2UR UR12, R2 ;  /* 0x00000000020c72ca */ /* 0x000fe200000e0000 */
[----:B------:R-:W-:Y:S01]  /*4d80*/  VIADD R4, R4, 0x1 ;  /* 0x0000000104047836 */ /* 0x000fe20000000000 */
[----:B------:R-:W-:Y:S01]  /*4d90*/  R2UR UR23, R22 ;  /* 0x00000000161772ca */ /* 0x000fe200000e0000 */
[----:B------:R-:W-:Y:S01]  /*4da0*/  ULEA UR8, UR11, UR28, 0xd ;  /* 0x0000001c0b087291 */ /* 0x000fe2000f8e683f */
[----:B------:R-:W-:Y:S01]  /*4db0*/  ISETP.GT.AND P3, PT, R13, 0x1, PT ;  /* 0x000000010d00780c */ /* 0x000fe20003f64270 */
[----:B------:R-:W-:Y:S01]  /*4dc0*/  ULEA UR11, UR11, UR13, 0xd ;  /* 0x0000000d0b0b7291 */ /* 0x000fe2000f8e683f */
[----:B------:R-:W-:Y:S01]  /*4dd0*/  ISETP.NE.AND P1, PT, R4, 0xe, PT ;  /* 0x0000000e0400780c */ /* 0x000fe20003f25270 */
[----:B------:R-:W-:Y:S01]  /*4de0*/  UIADD3 UR8, UR21, UR8, URZ ;  /* 0x0000000815087290 */ /* 0x000fe2000fffe03f */
[----:B------:R-:W-:Y:S01]  /*4df0*/  VIADD R12, R12, 0x80 ;  /* 0x000000800c0c7836 */ /* 0x000fe20000000000 */
[----:B------:R-:W-:Y:S01]  /*4e00*/  UIADD3 UR21, UR21, UR11, URZ ;  /* 0x0000000b15157290 */ /* 0x000fe2000fffe03f */
[----:B------:R-:W-:Y:S01]  /*4e10*/  SEL R10, RZ, 0x1, P1 ;  /* 0x00000001ff0a7807 */ /* 0x000fe20000800000 */
[----:B------:R-:W-:Y:S01]  /*4e20*/  UPRMT UR29, URZ, 0x5410, UR18 ;  /* 0x000054103f1d7896 */ /* 0x000fe20008000012 */
[----:B------:R-:W-:Y:S01]  /*4e30*/  SEL R4, R4, RZ, P1 ;  /* 0x000000ff04047207 */ /* 0x000fe20000800000 */
[----:B------:R-:W-:Y:S01]  /*4e40*/  UIADD3.X UR31, URZ, UR27, URZ, UP1, !UPT ;  /* 0x0000001b3f1f7290 */ /* 0x000fe20008ffe43f */
[----:B------:R-:W-:Y:S01]  /*4e50*/  LOP3.LUT R3, R3, R10, RZ, 0x3c, !PT ;  /* 0x0000000a03037212 */ /* 0x000fe200078e3cff */
[----:B------:R-:W-:Y:S01]  /*4e60*/  UMOV UR16, 0x0 ;  /* 0x0000000000107882 */ /* 0x000fe20000000000 */
[----:B------:R-:W-:Y:S01]  /*4e70*/  UMOV UR17, 0x10000000 ;  /* 0x1000000000117882 */ /* 0x000fe20000000000 */
[----:B------:R-:W-:-:S02]  /*4e80*/  UMOV UR11, UR22 ;  /* 0x00000016000b7c82 */ /* 0x000fc40008000000 */
[----:B------:R0:W-:Y:S02]  /*4e90*/  UTMALDG.3D.MULTICAST [UR8], [UR14], UR20, desc[UR16] ;  /* 0x000010080e0073b4 */ /* 0x0001e40008011814 */
[----:B0-----:R-:W-:Y:S01]  /*4ea0*/  UMOV UR8, UR21 ;  /* 0x0000001500087c82 */ /* 0x001fe20008000000 */
[----:B------:R-:W-:Y:S02]  /*4eb0*/  UMOV UR11, UR23 ;  /* 0x00000017000b7c82 */ /* 0x000fe40008000000 */
[----:B------:R0:W-:Y:S02]  /*4ec0*/  UTMALDG.3D.MULTICAST [UR8], [UR30], UR29, desc[UR16] ;  /* 0x000010081e0073b4 */ /* 0x0001e4000801181d */
[----:B0-----:R-:W-:Y:S05]  /*4ed0*/  @P3 BRA `(.L_x_117) ;  /* 0xfffffffc00403947 */ /* 0x001fea000383ffff */
.L_x_113:
[----:B------:R-:W-:Y:S05]  /*4ee0*/  BSYNC B1 ;  /* 0x0000000000017941 */ /* 0x000fea0003800000 */
.L_x_112:
[----:B------:R-:W2:Y:S01]  /*4ef0*/  LDL.64 R10, [R1] ;  /* 0x00000000010a7983 */ /* 0x000ea20000100a00 */
[----:B------:R-:W-:Y:S01]  /*4f00*/  LOP3.LUT P4, RZ, R8, 0xff, RZ, 0xc0, !PT ;  /* 0x000000ff08ff7812 */ /* 0x000fe2000788c0ff */
[----:B------:R-:W-:Y:S01]  /*4f10*/  VIADD R4, R7, UR40 ;  /* 0x0000002807047c36 */ /* 0x000fe20008000000 */
[----:B------:R-:W-:Y:S01]  /*4f20*/  ULDC.64 UR8, c[0x0][0x650] ;  /* 0x0001940000087ab9 */ /* 0x000fe20000000a00 */
[----:B------:R-:W-:Y:S01]  /*4f30*/  IMAD.U32 R5, RZ, RZ, UR40 ;  /* 0x00000028ff057e24 */ /* 0x000fe2000f8e00ff */
[----:B------:R-:W-:Y:S01]  /*4f40*/  UISETP.GE.U32.AND UP0, UPT, UR40, 0xe, UPT ;  /* 0x0000000e2800788c */ /* 0x000fe2000bf06070 */
[----:B------:R-:W-:Y:S01]  /*4f50*/  BSSY B1, `(.L_x_118) ;  /* 0x0000070000017945 */ /* 0x000fe20003800000 */
[----:B------:R-:W-:Y:S01]  /*4f60*/  SHF.R.U32.HI R2, RZ, 0x1, R4 ;  /* 0x00000001ff027819 */ /* 0x000fe20000011604 */
[----:B------:R-:W-:Y:S01]  /*4f70*/  IMAD.MOV.U32 R19, RZ, RZ, -0x1 ;  /* 0xffffffffff137424 */ /* 0x000fe200078e00ff */
[----:B------:R-:W-:Y:S01]  /*4f80*/  ISETP.GT.U32.AND P1, PT, R4, 0xd, PT ;  /* 0x0000000d0400780c */ /* 0x000fe20003f24070 */
[----:B------:R-:W-:Y:S01]  /*4f90*/  IMAD.MOV.U32 R22, RZ, RZ, -0x1 ;  /* 0xffffffffff167424 */ /* 0x000fe200078e00ff */
[----:B------:R-:W-:-:S02]  /*4fa0*/  PLOP3.LUT P3, PT, PT, PT, UP0, 0x80, 0x0 ;  /* 0x000000000000781c */ /* 0x000fc40003f6f008 */
[----:B------:R-:W-:Y:S01]  /*4fb0*/  ISETP.LT.U32.AND P1, PT, R5, 0xe, P1 ;  /* 0x0000000e0500780c */ /* 0x000fe20000f21070 */
[----:B------:R-:W0:Y:S01]  /*4fc0*/  @P4 S2R R8, SR_CgaCtaId ;  /* 0x0000000000084919 */ /* 0x000e220000008800 */
[----:B------:R-:W-:-:S04]  /*4fd0*/  @P4 MOV R3, 0x400 ;  /* 0x0000040000034802 */ /* 0x000fc80000000f00 */
[----:B0-----:R-:W-:Y:S01]  /*4fe0*/  @P4 LEA R8, R8, R3, 0x18 ;  /* 0x0000000308084211 */ /* 0x001fe200078ec0ff */
[----:B------:R-:W-:-:S03]  /*4ff0*/  IMAD.WIDE.U32 R2, R2, -0x6db6db6d, RZ ;  /* 0x9249249302027825 */ /* 0x000fc600078e00ff */
[----:B------:R0:W-:Y:S01]  /*5000*/  @P4 SYNCS.ARRIVE.TRANS64.A1T0 RZ, [R8+URZ+0x118], RZ ;  /* 0x000118ff08ff49a7 */ /* 0x0001e2000810003f */
[----:B------:R-:W-:Y:S01]  /*5010*/  IMAD.MOV.U32 R2, RZ, RZ, -0x1 ;  /* 0xffffffffff027424 */ /* 0x000fe200078e00ff */
[----:B------:R-:W-:Y:S02]  /*5020*/  SHF.R.U32.HI R5, RZ, 0x2, R3 ;  /* 0x00000002ff057819 */ /* 0x000fe40000011603 */
[----:B------:R-:W-:-:S03]  /*5030*/  SEL R3, RZ, 0x1, !P1 ;  /* 0x00000001ff037807 */ /* 0x000fc60004800000 */
[----:B------:R-:W-:Y:S01]  /*5040*/  IMAD R7, R5, -0xe, R4 ;  /* 0xfffffff205077824 */ /* 0x000fe200078e0204 */
[----:B------:R-:W-:Y:S02]  /*5050*/  LOP3.LUT R0, R0, R3, RZ, 0x3c, !PT ;  /* 0x0000000300007212 */ /* 0x000fe400078e3cff */
[----:B------:R-:W-:Y:S02]  /*5060*/  PRMT R3, RZ, 0x7610, R3 ;  /* 0x00007610ff037816 */ /* 0x000fe40000000003 */
[----:B------:R-:W-:Y:S02]  /*5070*/  @P3 LOP3.LUT R0, R0, 0x1, R5, 0x78, !PT ;  /* 0x0000000100003812 */ /* 0x000fe400078e7805 */
[----:B0-----:R-:W-:Y:S02]  /*5080*/  PRMT R8, RZ, 0x7610, R8 ;  /* 0x00007610ff087816 */ /* 0x001fe40000000008 */
[----:B--2---:R-:W-:-:S04]  /*5090*/  IADD3 R18, P4, R18, R10, RZ ;  /* 0x0000000a12127210 */ /* 0x004fc80007f9e0ff */
[----:B------:R-:W-:Y:S01]  /*50a0*/  ISETP.GE.U32.AND P1, PT, R18, UR8, PT ;  /* 0x0000000812007c0c */ /* 0x000fe2000bf26070 */
[----:B------:R-:W-:-:S05]  /*50b0*/  IMAD.X R17, R17, 0x1, R23, P4 ;  /* 0x0000000111117824 */ /* 0x000fca00020e0617 */
[----:B------:R-:W-:-:S13]  /*50c0*/  ISETP.GE.U32.AND.EX P1, PT, R17, UR9, PT, P1 ;  /* 0x0000000911007c0c */ /* 0x000fda000bf26110 */
[----:B------:R-:W-:Y:S05]  /*50d0*/  @P1 BRA `(.L_x_119) ;  /* 0x00000004005c1947 */ /* 0x000fea0003800000 */
[----:B------:R-:W0:Y:S01]  /*50e0*/  S2R R11, SR_CTAID.X ;  /* 0x00000000000b7919 */ /* 0x000e220000002500 */
[----:B------:R-:W-:Y:S01]  /*50f0*/  ULDC.64 UR8, c[0x0][0x628] ;  /* 0x00018a0000087ab9 */ /* 0x000fe20000000a00 */
[----:B------:R-:W1:Y:S01]  /*5100*/  LDC R12, c[0x0][0x144] ;  /* 0x00005100ff0c7b82 */ /* 0x000e620000000800 */
[----:B------:R-:W-:Y:S01]  /*5110*/  ISETP.NE.U32.AND P1, PT, RZ, UR8, PT ;  /* 0x00000008ff007c0c */ /* 0x000fe2000bf25070 */
[----:B------:R-:W2:Y:S01]  /*5120*/  S2R R9, SR_CTAID.Y ;  /* 0x0000000000097919 */ /* 0x000ea20000002600 */
[----:B------:R-:W-:Y:S01]  /*5130*/  ULDC UR10, c[0x0][0x150] ;  /* 0x00005400000a7ab9 */ /* 0x000fe20000000800 */
[----:B------:R-:W-:Y:S01]  /*5140*/  ULDC UR11, c[0x0][0x630] ;  /* 0x00018c00000b7ab9 */ /* 0x000fe20000000800 */
[----:B------:R-:W-:Y:S01]  /*5150*/  ISETP.NE.AND.EX P1, PT, RZ, UR9, PT, P1 ;  /* 0x00000009ff007c0c */ /* 0x000fe2000bf25310 */
[----:B------:R-:W-:Y:S01]  /*5160*/  IMAD.MOV.U32 R2, RZ, RZ, R18 ;  /* 0x000000ffff027224 */ /* 0x000fe200078e0012 */
[----:B0-----:R-:W-:-:S05]  /*5170*/  I2FP.F32.U32 R3, R11 ;  /* 0x0000000b00037245 */ /* 0x001fca0000201000 */
[----:B------:R-:W-:Y:S01]  /*5180*/  FMUL R14, R3, UR10 ;  /* 0x0000000a030e7c20 */ /* 0x000fe20008400000 */
[----:B------:R-:W-:-:S05]  /*5190*/  IMAD.MOV.U32 R3, RZ, RZ, R17 ;  /* 0x000000ffff037224 */ /* 0x000fca00078e0011 */
[----:B--2---:R-:W-:Y:S05]  /*51a0*/  @!P1 BRA `(.L_x_120) ;  /* 0x0000000000289947 */ /* 0x004fea0003800000 */
[----:B------:R-:W-:Y:S02]  /*51b0*/  ULDC UR10, c[0x0][0x634] ;  /* 0x00018d00000a7ab9 */ /* 0x000fe40000000800 */
[----:B------:R-:W-:-:S05]  /*51c0*/  IADD3 R3, P1, R18, UR10, RZ ;  /* 0x0000000a12037c10 */ /* 0x000fca000ff3e0ff */
[----:B------:R-:W-:-:S04]  /*51d0*/  IMAD.X R13, RZ, RZ, R17, P1 ;  /* 0x000000ffff0d7224 */ /* 0x000fc800008e0611 */
[----:B------:R-:W-:-:S04]  /*51e0*/  IMAD.WIDE.U32 R4, R13, UR8, RZ ;  /* 0x000000080d047c25 */ /* 0x000fc8000f8e00ff */
[----:B------:R-:W-:-:S04]  /*51f0*/  IMAD.WIDE.U32 R4, P1, R3, UR9, R4 ;  /* 0x0000000903047c25 */ /* 0x000fc8000f820004 */
[----:B------:R-:W-:-:S04]  /*5200*/  IMAD.WIDE.U32 R2, R3, UR8, RZ ;  /* 0x0000000803027c25 */ /* 0x000fc8000f8e00ff */
[----:B------:R-:W-:Y:S01]  /*5210*/  IMAD.MOV.U32 R2, RZ, RZ, R5 ;  /* 0x000000ffff027224 */ /* 0x000fe200078e0005 */
[----:B------:R-:W-:Y:S01]  /*5220*/  IADD3 RZ, P3, R3, R4, RZ ;  /* 0x0000000403ff7210 */ /* 0x000fe20007f7e0ff */
[----:B------:R-:W-:-:S04]  /*5230*/  IMAD.X R3, RZ, RZ, RZ, P1 ;  /* 0x000000ffff037224 */ /* 0x000fc800008e06ff */
[----:B------:R-:W-:-:S08]  /*5240*/  IMAD.WIDE.U32.X R2, R13, UR9, R2, P3 ;  /* 0x000000090d027c25 */ /* 0x000fd000098e0402 */
.L_x_120:
[--C-:B------:R-:W-:Y:S01]  /*5250*/  SHF.R.U64 R10, R2, UR11, R3.reuse ;  /* 0x0000000b020a7c19 */ /* 0x100fe20008001203 */
[----:B------:R-:W0:Y:S01]  /*5260*/  F2I.U32.TRUNC.NTZ R14, R14 ;  /* 0x0000000e000e7305 */ /* 0x000e22000020f000 */
[----:B------:R-:W-:Y:S01]  /*5270*/  SHF.R.U32.HI R2, RZ, UR11, R3 ;  /* 0x0000000bff027c19 */ /* 0x000fe20008011603 */
[----:B------:R-:W-:Y:S01]  /*5280*/  ULDC.64 UR8, c[0x0][0x620] ;  /* 0x0001880000087ab9 */ /* 0x000fe20000000a00 */
[----:B------:R-:W-:Y:S01]  /*5290*/  IADD3 R5, P1, RZ, -R10, RZ ;  /* 0x8000000aff057210 */ /* 0x000fe20007f3e0ff */
[----:B------:R-:W-:Y:S01]  /*52a0*/  IMAD.MOV.U32 R3, RZ, RZ, R17 ;  /* 0x000000ffff037224 */ /* 0x000fe200078e0011 */
[----:B------:R-:W-:-:S03]  /*52b0*/  ULDC.64 UR10, c[0x0][0x640] ;  /* 0x00019000000a7ab9 */ /* 0x000fc60000000a00 */
[----:B------:R-:W-:Y:S01]  /*52c0*/  IMAD.X R2, RZ, RZ, ~R2, P1 ;  /* 0x000000ffff027224 */ /* 0x000fe200008e0e02 */
[----:B------:R-:W-:-:S03]  /*52d0*/  ISETP.NE.U32.AND P1, PT, RZ, UR10, PT ;  /* 0x0000000aff007c0c */ /* 0x000fc6000bf25070 */
[----:B------:R-:W-:Y:S01]  /*52e0*/  IMAD R4, R2, UR8, RZ ;  /* 0x0000000802047c24 */ /* 0x000fe2000f8e02ff */
[----:B------:R-:W-:Y:S01]  /*52f0*/  ISETP.NE.AND.EX P1, PT, RZ, UR11, PT, P1 ;  /* 0x0000000bff007c0c */ /* 0x000fe2000bf25310 */
[----:B------:R-:W-:-:S04]  /*5300*/  IMAD.MOV.U32 R2, RZ, RZ, R18 ;  /* 0x000000ffff027224 */ /* 0x000fc800078e0012 */
[----:B------:R-:W-:Y:S01]  /*5310*/  IMAD.WIDE.U32 R2, R5, UR8, R2 ;  /* 0x0000000805027c25 */ /* 0x000fe2000f8e0002 */
[----:B------:R-:W-:-:S03]  /*5320*/  ULDC UR8, c[0x0][0x618] ;  /* 0x0001860000087ab9 */ /* 0x000fc60000000800 */
[----:B------:R-:W-:Y:S01]  /*5330*/  IMAD R5, R5, UR9, R4 ;  /* 0x0000000905057c24 */ /* 0x000fe2000f8e0204 */
[----:B------:R-:W-:Y:S01]  /*5340*/  ULDC UR9, c[0x0][0x154] ;  /* 0x0000550000097ab9 */ /* 0x000fe20000000800 */
[----:B0-----:R-:W-:Y:S02]  /*5350*/  IMAD.MOV R4, RZ, RZ, -R14 ;  /* 0x000000ffff047224 */ /* 0x001fe400078e0a0e */
[----:B------:R-:W0:Y:S01]  /*5360*/  LDC R14, c[0x0][0x148] ;  /* 0x00005200ff0e7b82 */ /* 0x000e220000000800 */
[----:B------:R-:W-:Y:S02]  /*5370*/  IMAD.IADD R3, R3, 0x1, R5 ;  /* 0x0000000103037824 */ /* 0x000fe400078e0205 */
[----:B-1----:R-:W-:Y:S01]  /*5380*/  IMAD R11, R12, R4, R11 ;  /* 0x000000040c0b7224 */ /* 0x002fe200078e020b */
[----:B------:R-:W-:Y:S02]  /*5390*/  I2FP.F32.U32 R4, R9 ;  /* 0x0000000900047245 */ /* 0x000fe40000201000 */
[----:B------:R-:W-:-:S02]  /*53a0*/  SHF.R.U64 R12, R2, UR8, R3 ;  /* 0x00000008020c7c19 */ /* 0x000fc40008001203 */
[----:B------:R-:W-:Y:S01]  /*53b0*/  SHF.R.U32.HI R3, RZ, UR8, R3 ;  /* 0x00000008ff037c19 */ /* 0x000fe20008011603 */
[----:B------:R-:W-:Y:S01]  /*53c0*/  FMUL R4, R4, UR9 ;  /* 0x0000000904047c20 */ /* 0x000fe20008400000 */
[----:B------:R-:W-:Y:S02]  /*53d0*/  ULDC UR8, c[0x0][0x608] ;  /* 0x0001820000087ab9 */ /* 0x000fe40000000800 */
[--C-:B------:R-:W-:Y:S01]  /*53e0*/  SHF.R.U64 R15, R12, UR8, R3.reuse ;  /* 0x000000080c0f7c19 */ /* 0x100fe20008001203 */
[----:B------:R1:W2:Y:S01]  /*53f0*/  F2I.U32.TRUNC.NTZ R20, R4 ;  /* 0x0000000400147305 */ /* 0x0002a2000020f000 */
[----:B------:R-:W-:Y:S01]  /*5400*/  SHF.R.U32.HI R2, RZ, UR8, R3 ;  /* 0x00000008ff027c19 */ /* 0x000fe20008011603 */
[----:B------:R-:W-:-:S03]  /*5410*/  ULDC UR8, c[0x0][0x658] ;  /* 0x0001960000087ab9 */ /* 0x000fc60000000800 */
[--C-:B------:R-:W-:Y:S02]  /*5420*/  SHF.R.U64 R13, R15, UR8, R2.reuse ;  /* 0x000000080f0d7c19 */ /* 0x100fe40008001202 */
[----:B------:R-:W-:-:S03]  /*5430*/  SHF.R.U32.HI R19, RZ, UR8, R2 ;  /* 0x00000008ff137c19 */ /* 0x000fc60008011602 */
[----:B------:R-:W-:Y:S02]  /*5440*/  IMAD.MOV.U32 R2, RZ, RZ, R13 ;  /* 0x000000ffff027224 */ /* 0x000fe400078e000d */
[----:B------:R-:W-:Y:S01]  /*5450*/  IMAD.MOV.U32 R3, RZ, RZ, R19 ;  /* 0x000000ffff037224 */ /* 0x000fe200078e0013 */
[----:B-1----:R-:W-:Y:S06]  /*5460*/  @!P1 BRA `(.L_x_121) ;  /* 0x0000000000289947 */ /* 0x002fec0003800000 */
        /* <DEDUP_REMOVED lines=10> */
.L_x_121:
[----:B------:R-:W1:Y:S01]  /*5510*/  LDC R4, c[0x0][0x65c] ;  /* 0x00019700ff047b82 */ /* 0x000e620000000800 */
[----:B------:R-:W-:Y:S01]  /*5520*/  ULDC UR8, c[0x0][0x648] ;  /* 0x0001920000087ab9 */ /* 0x000fe20000000800 */
[----:B------:R-:W-:Y:S01]  /*5530*/  LOP3.LUT R15, R15, UR7, RZ, 0xc0, !PT ;  /* 0x000000070f0f7c12 */ /* 0x000fe2000f8ec0ff */
[----:B--2---:R-:W-:Y:S01]  /*5540*/  IMAD.MOV R20, RZ, RZ, -R20 ;  /* 0x000000ffff147224 */ /* 0x004fe200078e0a14 */
[----:B------:R-:W-:Y:S01]  /*5550*/  SHF.R.U64 R2, R2, UR8, R3 ;  /* 0x0000000802027c19 */ /* 0x000fe20008001203 */
[----:B------:R-:W-:Y:S01]  /*5560*/  ULDC UR8, c[0x0][0x638] ;  /* 0x00018e0000087ab9 */ /* 0x000fe20000000800 */
[----:B------:R-:W-:Y:S01]  /*5570*/  LOP3.LUT R12, R12, UR4, RZ, 0xc0, !PT ;  /* 0x000000040c0c7c12 */ /* 0x000fe2000f8ec0ff */
[----:B------:R-:W-:Y:S01]  /*5580*/  ULDC UR9, c[0x0][0x610] ;  /* 0x0001840000097ab9 */ /* 0x000fe20000000800 */
[----:B------:R-:W-:Y:S01]  /*5590*/  IMAD.MOV.U32 R3, RZ, RZ, 0x1 ;  /* 0x00000001ff037424 */ /* 0x000fe200078e00ff */
[----:B-1----:R-:W-:Y:S01]  /*55a0*/  ISETP.NE.AND P1, PT, R4, 0x1, PT ;  /* 0x000000010400780c */ /* 0x002fe20003f25270 */
[----:B------:R-:W-:-:S02]  /*55b0*/  IMAD.MOV R4, RZ, RZ, -R2 ;  /* 0x000000ffff047224 */ /* 0x000fc400078e0a02 */
[----:B------:R-:W-:Y:S02]  /*55c0*/  IMAD R2, R2, UR5, R15 ;  /* 0x0000000502027c24 */ /* 0x000fe4000f8e020f */
[----:B------:R-:W-:Y:S01]  /*55d0*/  IMAD R13, R4, UR8, R13 ;  /* 0x00000008040d7c24 */ /* 0x000fe2000f8e020d */
[----:B------:R-:W-:-:S07]  /*55e0*/  ULDC UR8, c[0x0][0x600] ;  /* 0x0001800000087ab9 */ /* 0x000fce0000000800 */
[----:B0-----:R-:W-:-:S04]  /*55f0*/  @P1 IMAD R11, R14, R20, R9 ;  /* 0x000000140e0b1224 */ /* 0x001fc800078e0209 */
[----:B------:R-:W-:Y:S02]  /*5600*/  IMAD R11, R2, UR9, R11 ;  /* 0x00000009020b7c24 */ /* 0x000fe4000f8e020b */
[----:B------:R-:W-:-:S05]  /*5610*/  IMAD R2, R13, UR8, R12 ;  /* 0x000000080d027c24 */ /* 0x000fca000f8e020c */
[----:B------:R-:W-:Y:S02]  /*5620*/  SEL R22, R2, R11, !P1 ;  /* 0x0000000b02167207 */ /* 0x000fe40004800000 */
[----:B------:R-:W-:Y:S01]  /*5630*/  SEL R19, R11, R2, !P1 ;  /* 0x000000020b137207 */ /* 0x000fe20004800000 */
[----:B------:R-:W-:-:S07]  /*5640*/  IMAD.MOV.U32 R2, RZ, RZ, R10 ;  /* 0x000000ffff027224 */ /* 0x000fce00078e000a */
.L_x_119:
[----:B------:R-:W-:Y:S05]  /*5650*/  BSYNC B1 ;  /* 0x0000000000017941 */ /* 0x000fea0003800000 */
.L_x_118:
[----:B------:R-:W-:-:S13]  /*5660*/  LOP3.LUT P1, RZ, R3, 0xff, RZ, 0xc0, !PT ;  /* 0x000000ff03ff7812 */ /* 0x000fda000782c0ff */
[----:B------:R-:W-:Y:S05]  /*5670*/  @P1 BRA `(.L_x_122) ;  /* 0xfffffff400201947 */ /* 0x000fea000383ffff */
[----:B------:R-:W-:Y:S05]  /*5680*/  BSYNC B0 ;  /* 0x0000000000007941 */ /* 0x000fea0003800000 */
.L_x_110:
[----:B------:R-:W-:-:S03]  /*5690*/  UMOV UR8, 0xffffffff ;  /* 0xffffffff00087882 */ /* 0x000fc60000000000 */
[----:B------:R-:W-:Y:S05]  /*56a0*/  BRA.DIV UR8, `(.L_x_123) ;  /* 0x0000000a08a87947 */ /* 0x000fea000b800000 */
[----:B------:R-:W-:-:S13]  /*56b0*/  ELECT P6, URZ, PT ;  /* 0x00000000003f782f */ /* 0x000fda00038c0000 */
.L_x_149:
[----:B------:R-:W-:Y:S04]  /*56c0*/  BSSY B0, `(.L_x_124) ;  /* 0x0000085000007945 */ /* 0x000fe80003800000 */
[----:B------:R-:W-:Y:S05]  /*56d0*/  @!P6 BRA `(.L_x_125) ;  /* 0x00000008000ce947 */ /* 0x000fea0003800000 */
[----:B------:R-:W-:-:S04]  /*56e0*/  LOP3.LUT R16, R16, 0x2, RZ, 0xfc, !PT ;  /* 0x0000000210107812 */ /* 0x000fc800078efcff */
[----:B------:R-:W-:-:S13]  /*56f0*/  ISETP.NE.AND P0, PT, R16, 0x3, PT ;  /* 0x000000031000780c */ /* 0x000fda0003f05270 */
[----:B------:R-:W-:Y:S05]  /*5700*/  @!P0 BRA `(.L_x_126) ;  /* 0x0000000000048947 */ /* 0x000fea0003800000 */
[----:B------:R-:W-:Y:S01]  /*5710*/  BPT.TRAP 0x1 ;  /* 0x000000040000795c */ /* 0x000fe20000300000 */
.L_x_126:
[----:B------:R-:W0:Y:S01]  /*5720*/  S2R R3, SR_CgaCtaId ;  /* 0x0000000000037919 */ /* 0x000e220000008800 */
[----:B------:R-:W-:Y:S02]  /*5730*/  MOV R2, 0x400 ;  /* 0x0000040000027802 */ /* 0x000fe40000000f00 */
[----:B------:R-:W-:Y:S02]  /*5740*/  SHF.L.U32 R4, R0, 0x1f, RZ ;  /* 0x0000001f00047819 */ /* 0x000fe400000006ff */
[----:B0-----:R-:W-:-:S05]  /*5750*/  LEA R2, R3, R2, 0x18 ;  /* 0x0000000203027211 */ /* 0x001fca00078ec0ff */
[----:B------:R-:W-:-:S04]  /*5760*/  VIADD R2, R2, 0x70 ;  /* 0x0000007002027836 */ /* 0x000fc80000000000 */
[C---:B------:R-:W-:Y:S02]  /*5770*/  IMAD R9, R7.reuse, 0x8, R2 ;  /* 0x0000000807097824 */ /* 0x040fe400078e0202 */
[----:B------:R-:W-:Y:S02]  /*5780*/  VIADD R7, R7, 0x1 ;  /* 0x0000000107077836 */ /* 0x000fe40000000000 */
[----:B------:R-:W0:Y:S03]  /*5790*/  SYNCS.PHASECHK.TRANS64.TRYWAIT P0, [R9+URZ], R4 ;  /* 0x00000004090075a7 */ /* 0x000e26000800017f */
[----:B------:R-:W-:-:S04]  /*57a0*/  ISETP.NE.AND P1, PT, R7, 0xe, PT ;  /* 0x0000000e0700780c */ /* 0x000fc80003f25270 */
[----:B------:R-:W-:Y:S02]  /*57b0*/  SEL R3, RZ, 0x1, P1 ;  /* 0x00000001ff037807 */ /* 0x000fe40000800000 */
[----:B------:R-:W-:Y:S02]  /*57c0*/  SEL R7, R7, RZ, P1 ;  /* 0x000000ff07077207 */ /* 0x000fe40000800000 */
[----:B------:R-:W-:-:S03]  /*57d0*/  LOP3.LUT R6, R0, R3, RZ, 0x3c, !PT ;  /* 0x0000000300067212 */ /* 0x000fc600078e3cff */
[----:B------:R-:W-:Y:S01]  /*57e0*/  IMAD R8, R7, 0x8, R2 ;  /* 0x0000000807087824 */ /* 0x000fe200078e0202 */
[----:B------:R-:W-:Y:S01]  /*57f0*/  SHF.L.U32 R5, R6, 0x1f, RZ ;  /* 0x0000001f06057819 */ /* 0x000fe200000006ff */
[----:B0-----:R-:W-:Y:S06]  /*5800*/  @!P0 BRA `(.L_x_127) ;  /* 0x0000000800708947 */ /* 0x001fec0003800000 */
.L_x_150:
[----:B------:R-:W1:Y:S01]  /*5810*/  SYNCS.PHASECHK.TRANS64.TRYWAIT P0, [R8+URZ], R5 ;  /* 0x00000005080075a7 */ /* 0x000e62000800017f */
[----:B------:R-:W-:-:S05]  /*5820*/  VIADD R0, R7, 0x1 ;  /* 0x0000000107007836 */ /* 0x000fca0000000000 */
[----:B------:R-:W-:-:S04]  /*5830*/  ISETP.NE.AND P1, PT, R0, 0xe, PT ;  /* 0x0000000e0000780c */ /* 0x000fc80003f25270 */
[----:B------:R-:W-:Y:S02]  /*5840*/  SEL R3, RZ, 0x1, P1 ;  /* 0x00000001ff037807 */ /* 0x000fe40000800000 */
[----:B------:R-:W-:Y:S02]  /*5850*/  SEL R7, R0, RZ, P1 ;  /* 0x000000ff00077207 */ /* 0x000fe40000800000 */
[----:B------:R-:W-:-:S03]  /*5860*/  LOP3.LUT R6, R6, R3, RZ, 0x3c, !PT ;  /* 0x0000000306067212 */ /* 0x000fc600078e3cff */
[----:B0-----:R-:W-:Y:S01]  /*5870*/  IMAD R9, R7, 0x8, R2 ;  /* 0x0000000807097824 */ /* 0x001fe200078e0202 */
[----:B------:R-:W-:Y:S01]  /*5880*/  SHF.L.U32 R4, R6, 0x1f, RZ ;  /* 0x0000001f06047819 */ /* 0x000fe200000006ff */
[----:B-1----:R-:W-:Y:S06]  /*5890*/  @!P0 BRA `(.L_x_128) ;  /* 0x0000000800608947 */ /* 0x002fec0003800000 */
.L_x_151:
        /* <DEDUP_REMOVED lines=9> */
.L_x_152:
        /* <DEDUP_REMOVED lines=9> */
.L_x_153:
        /* <DEDUP_REMOVED lines=9> */
.L_x_154:
        /* <DEDUP_REMOVED lines=9> */
.L_x_155:
        /* <DEDUP_REMOVED lines=9> */
.L_x_156:
        /* <DEDUP_REMOVED lines=9> */
.L_x_157:
        /* <DEDUP_REMOVED lines=9> */
.L_x_158:
        /* <DEDUP_REMOVED lines=9> */
.L_x_159:
        /* <DEDUP_REMOVED lines=9> */
.L_x_160:
[----:B------:R-:W1:Y:S01]  /*5db0*/  SYNCS.PHASECHK.TRANS64.TRYWAIT P0, [R8+URZ], R5 ;  /* 0x00000005080075a7 */ /* 0x000e62000800017f */
[----:B------:R-:W-:-:S05]  /*5dc0*/  VIADD R0, R7, 0x1 ;  /* 0x0000000107007836 */ /* 0x000fca0000000000 */
[----:B------:R-:W-:-:S04]  /*5dd0*/  ISETP.NE.AND P1, PT, R0, 0xe, PT ;  /* 0x0000000e0000780c */ /* 0x000fc80003f25270 */
[----:B------:R-:W-:Y:S02]  /*5de0*/  SEL R3, RZ, 0x1, P1 ;  /* 0x00000001ff037807 */ /* 0x000fe40000800000 */
[----:B------:R-:W-:Y:S02]  /*5df0*/  SEL R7, R0, RZ, P1 ;  /* 0x000000ff00077207 */ /* 0x000fe40000800000 */
[----:B0-----:R-:W-:-:S03]  /*5e00*/  LOP3.LUT R9, R6, R3, RZ, 0x3c, !PT ;  /* 0x0000000306097212 */ /* 0x001fc600078e3cff */
[----:B------:R-:W-:Y:S01]  /*5e10*/  IMAD R11, R7, 0x8, R2 ;  /* 0x00000008070b7824 */ /* 0x000fe200078e0202 */
[----:B------:R-:W-:Y:S01]  /*5e20*/  SHF.L.U32 R6, R9, 0x1f, RZ ;  /* 0x0000001f09067819 */ /* 0x000fe200000006ff */
[----:B-1----:R-:W-:Y:S06]  /*5e30*/  @!P0 BRA `(.L_x_138) ;  /* 0x0000000400c08947 */ /* 0x002fec0003800000 */
.L_x_161:
[----:B------:R-:W1:Y:S01]  /*5e40*/  SYNCS.PHASECHK.TRANS64.TRYWAIT P0, [R11+URZ], R6 ;  /* 0x000000060b0075a7 */ /* 0x000e62000800017f */
[----:B------:R-:W-:-:S05]  /*5e50*/  VIADD R0, R7, 0x1 ;  /* 0x0000000107007836 */ /* 0x000fca0000000000 */
[----:B------:R-:W-:-:S04]  /*5e60*/  ISETP.NE.AND P1, PT, R0, 0xe, PT ;  /* 0x0000000e0000780c */ /* 0x000fc80003f25270 */
[----:B------:R-:W-:Y:S02]  /*5e70*/  SEL R4, RZ, 0x1, P1 ;  /* 0x00000001ff047807 */ /* 0x000fe40000800000 */
[----:B------:R-:W-:Y:S02]  /*5e80*/  SEL R3, R0, RZ, P1 ;  /* 0x000000ff00037207 */ /* 0x000fe40000800000 */
[----:B------:R-:W-:Y:S01]  /*5e90*/  LOP3.LUT R0, R9, R4, RZ, 0x3c, !PT ;  /* 0x0000000409007212 */ /* 0x000fe200078e3cff */
[----:B-1----:R-:W-:Y:S06]  /*5ea0*/  @!P0 BRA `(.L_x_139) ;  /* 0x0000000400b88947 */ /* 0x002fec0003800000 */
.L_x_162:
[----:B------:R-:W-:Y:S01]  /*5eb0*/  IMAD R3, R3, 0x8, R2 ;  /* 0x0000000803037824 */ /* 0x000fe200078e0202 */
[----:B------:R-:W-:-:S07]  /*5ec0*/  SHF.L.U32 R0, R0, 0x1f, RZ ;  /* 0x0000001f00007819 */ /* 0x000fce00000006ff */
.L_x_140:
[----:B--2---:R2:W3:Y:S02]  /*5ed0*/  SYNCS.PHASECHK.TRANS64.TRYWAIT P0, [R3+URZ], R0 ;  /* 0x00000000030075a7 */ /* 0x0044e4000800017f */
[----:B---3--:R-:W-:Y:S05]  /*5ee0*/  @!P0 NANOSLEEP.SYNCS 0x989680 ;  /* 0x009896800000895d */ /* 0x008fea0003900000 */
[----:B------:R-:W3:Y:S02]  /*5ef0*/  @!P0 SYNCS.PHASECHK.TRANS64 P0, [R3+URZ], R0 ;  /* 0x00000000030085a7 */ /* 0x000ee4000800007f */
[----:B---3--:R-:W-:Y:S05]  /*5f00*/  @!P0 BRA `(.L_x_140) ;  /* 0xfffffffc00f08947 */ /* 0x008fea000383ffff */
.L_x_125:
[----:B------:R-:W-:Y:S05]  /*5f10*/  BSYNC B0 ;  /* 0x0000000000007941 */ /* 0x000fea0003800000 */
.L_x_124:
[----:B------:R-:W-:Y:S05]  /*5f20*/  EXIT ;  /* 0x000000000000794d */ /* 0x000fea0003800000 */
.L_x_20:
[----:B-1----:R1:W2:Y:S02]  /*5f30*/  SYNCS.PHASECHK.TRANS64.TRYWAIT P0, [R65+URZ], R0 ;  /* 0x00000000410075a7 */ /* 0x0022a4000800017f */
[----:B--2---:R-:W-:Y:S05]  /*5f40*/  @!P0 NANOSLEEP.SYNCS 0x989680 ;  /* 0x009896800000895d */ /* 0x004fea0003900000 */
[----:B------:R-:W2:Y:S02]  /*5f50*/  @!P0 SYNCS.PHASECHK.TRANS64 P0, [R65+URZ], R0 ;  /* 0x00000000410085a7 */ /* 0x000ea4000800007f */
[----:B--2---:R-:W-:Y:S05]  /*5f60*/  @!P0 BRA `(.L_x_20) ;  /* 0xfffffffc00f08947 */ /* 0x004fea000383ffff */
[----:B------:R-:W-:Y:S05]  /*5f70*/  BRA `(.L_x_141) ;  /* 0xffffffb8005c7947 */ /* 0x000fea000383ffff */
.L_x_25:
[----:B--2---:R2:W3:Y:S02]  /*5f80*/  SYNCS.PHASECHK.TRANS64.TRYWAIT P1, [R3+URZ], R0 ;  /* 0x00000000030075a7 */ /* 0x0044e4000802017f */
[----:B---3--:R-:W-:Y:S05]  /*5f90*/  @!P1 NANOSLEEP.SYNCS 0x989680 ;  /* 0x009896800000995d */ /* 0x008fea0003900000 */
[----:B------:R-:W3:Y:S02]  /*5fa0*/  @!P1 SYNCS.PHASECHK.TRANS64 P1, [R3+URZ], R0 ;  /* 0x00000000030095a7 */ /* 0x000ee4000802007f */
[----:B---3--:R-:W-:Y:S05]  /*5fb0*/  @!P1 BRA `(.L_x_25) ;  /* 0xfffffffc00f09947 */ /* 0x008fea000383ffff */
[----:B------:R-:W-:Y:S05]  /*5fc0*/  BRA `(.L_x_24) ;  /* 0xffffffb800c47947 */ /* 0x000fea000383ffff */
.L_x_30:
[----:B--2---:R-:W-:-:S04]  /*5fd0*/  IMAD.U32 R5, RZ, RZ, UR4 ;  /* 0x00000004ff057e24 */ /* 0x004fc8000f8e00ff */
[----:B------:R2:W3:Y:S03]  /*5fe0*/  SYNCS.PHASECHK.TRANS64.TRYWAIT P1, [R5+URZ], R4 ;  /* 0x00000004050075a7 */ /* 0x0004e6000802017f */
[----:B---3--:R-:W-:Y:S05]  /*5ff0*/  @!P1 NANOSLEEP.SYNCS 0x989680 ;  /* 0x009896800000995d */ /* 0x008fea0003900000 */
[----:B------:R-:W3:Y:S02]  /*6000*/  @!P1 SYNCS.PHASECHK.TRANS64 P1, [R5+URZ], R4 ;  /* 0x00000004050095a7 */ /* 0x000ee4000802007f */
[----:B---3--:R-:W-:Y:S05]  /*6010*/  @!P1 BRA `(.L_x_30) ;  /* 0xfffffffc00ec9947 */ /* 0x008fea000383ffff */
[----:B------:R-:W-:Y:S05]  /*6020*/  BRA `(.L_x_29) ;  /* 0xffffffbc007c7947 */ /* 0x000fea000383ffff */
.L_x_38:
[----:B-1----:R1:W2:Y:S02]  /*6030*/  SYNCS.PHASECHK.TRANS64.TRYWAIT P0, [R65+URZ+0x10], R0 ;  /* 0x00001000410075a7 */ /* 0x0022a4000800017f */
[----:B--2---:R-:W-:Y:S05]  /*6040*/  @!P0 NANOSLEEP.SYNCS 0x989680 ;  /* 0x009896800000895d */ /* 0x004fea0003900000 */
[----:B------:R-:W2:Y:S02]  /*6050*/  @!P0 SYNCS.PHASECHK.TRANS64 P0, [R65+URZ+0x10], R0 ;  /* 0x00001000410085a7 */ /* 0x000ea4000800007f */
[----:B--2---:R-:W-:Y:S05]  /*6060*/  @!P0 BRA `(.L_x_38) ;  /* 0xfffffffc00f08947 */ /* 0x004fea000383ffff */
[----:B------:R-:W-:Y:S05]  /*6070*/  BRA `(.L_x_142) ;  /* 0xffffffc000d47947 */ /* 0x000fea000383ffff */
.L_x_111:
[----:B------:R-:W-:Y:S01]  /*6080*/  BSSY B1, `(.L_x_143) ;  /* 0x0000006000017945 */ /* 0x000fe20003800000 */
[----:B------:R-:W-:-:S07]  /*6090*/  IMAD.MOV.U32 R15, RZ, RZ, -0x1 ;  /* 0xffffffffff0f7424 */ /* 0x000fce00078e00ff */
[----:B-----5:R-:W-:Y:S05]  /*60a0*/  WARPSYNC.COLLECTIVE R15, `(.L_x_144) ;  /* 0x000000000f0c7348 */ /* 0x020fea0003c00000 */
[----:B------:R-:W-:Y:S02]  /*60b0*/  ELECT P6, UR62, PT ;  /* 0x00000000003e782f */ /* 0x000fe400038c0000 */
[----:B------:R-:W-:Y:S01]  /*60c0*/  MOV R14, UR62 ;  /* 0x0000003e000e7c02 */ /* 0x000fe20008000f00 */
[----:B-----5:R-:W-:Y:S10]  /*60d0*/  ENDCOLLECTIVE ;  /* 0x000000000000791b */ /* 0x020ff40003800000 */
.L_x_144:
[----:B------:R-:W-:Y:S05]  /*60e0*/  BSYNC B1 ;  /* 0x0000000000017941 */ /* 0x000fea0003800000 */
.L_x_143:
[----:B------:R-:W-:Y:S05]  /*60f0*/  BRA `(.L_x_145) ;  /* 0xffffffe8008c7947 */ /* 0x000fea000383ffff */
.L_x_114:
[----:B0-----:R0:W1:Y:S02]  /*6100*/  SYNCS.PHASECHK.TRANS64.TRYWAIT P1, [R10+URZ+0x70], R5 ;  /* 0x000070050a0075a7 */ /* 0x001064000802017f */
[----:B-1----:R-:W-:Y:S05]  /*6110*/  @!P1 NANOSLEEP.SYNCS 0x989680 ;  /* 0x009896800000995d */ /* 0x002fea0003900000 */
[----:B------:R-:W1:Y:S02]  /*6120*/  @!P1 SYNCS.PHASECHK.TRANS64 P1, [R10+URZ+0x70], R5 ;  /* 0x000070050a0095a7 */ /* 0x000e64000802007f */
[----:B-1----:R-:W-:Y:S05]  /*6130*/  @!P1 BRA `(.L_x_114) ;  /* 0xfffffffc00f09947 */ /* 0x002fea000383ffff */
[----:B------:R-:W-:Y:S05]  /*6140*/  BRA `(.L_x_146) ;  /* 0xffffffe800c47947 */ /* 0x000fea000383ffff */
.L_x_123:
[----:B------:R-:W-:Y:S01]  /*6150*/  BSSY B0, `(.L_x_147) ;  /* 0x0000006000007945 */ /* 0x000fe20003800000 */
[----:B------:R-:W-:-:S07]  /*6160*/  IMAD.MOV.U32 R15, RZ, RZ, -0x1 ;  /* 0xffffffffff0f7424 */ /* 0x000fce00078e00ff */
[----:B-----5:R-:W-:Y:S05]  /*6170*/  WARPSYNC.COLLECTIVE R15, `(.L_x_148) ;  /* 0x000000000f0c7348 */ /* 0x020fea0003c00000 */
[----:B------:R-:W-:Y:S02]  /*6180*/  ELECT P6, UR62, PT ;  /* 0x00000000003e782f */ /* 0x000fe400038c0000 */
[----:B------:R-:W-:Y:S01]  /*6190*/  MOV R14, UR62 ;  /* 0x0000003e000e7c02 */ /* 0x000fe20008000f00 */
[----:B-----5:R-:W-:Y:S10]  /*61a0*/  ENDCOLLECTIVE ;  /* 0x000000000000791b */ /* 0x020ff40003800000 */
.L_x_148:
[----:B------:R-:W-:Y:S05]  /*61b0*/  BSYNC B0 ;  /* 0x0000000000007941 */ /* 0x000fea0003800000 */
.L_x_147:
[----:B------:R-:W-:Y:S05]  /*61c0*/  BRA `(.L_x_149) ;  /* 0xfffffff4003c7947 */ /* 0x000fea000383ffff */
.L_x_127:
[----:B0-----:R0:W1:Y:S02]  /*61d0*/  SYNCS.PHASECHK.TRANS64.TRYWAIT P0, [R9+URZ], R4 ;  /* 0x00000004090075a7 */ /* 0x001064000800017f */
[----:B-1----:R-:W-:Y:S05]  /*61e0*/  @!P0 NANOSLEEP.SYNCS 0x989680 ;  /* 0x009896800000895d */ /* 0x002fea0003900000 */
[----:B------:R-:W1:Y:S02]  /*61f0*/  @!P0 SYNCS.PHASECHK.TRANS64 P0, [R9+URZ], R4 ;  /* 0x00000004090085a7 */ /* 0x000e64000800007f */
[----:B-1----:R-:W-:Y:S05]  /*6200*/  @!P0 BRA `(.L_x_127) ;  /* 0xfffffffc00f08947 */ /* 0x002fea000383ffff */
[----:B------:R-:W-:Y:S05]  /*6210*/  BRA `(.L_x_150) ;  /* 0xfffffff4007c7947 */ /* 0x000fea000383ffff */
.L_x_128:
[----:B0-----:R0:W1:Y:S02]  /*6220*/  SYNCS.PHASECHK.TRANS64.TRYWAIT P0, [R8+URZ], R5 ;  /* 0x00000005080075a7 */ /* 0x001064000800017f */
[----:B-1----:R-:W-:Y:S05]  /*6230*/  @!P0 NANOSLEEP.SYNCS 0x989680 ;  /* 0x009896800000895d */ /* 0x002fea0003900000 */
[----:B------:R-:W1:Y:S02]  /*6240*/  @!P0 SYNCS.PHASECHK.TRANS64 P0, [R8+URZ], R5 ;  /* 0x00000005080085a7 */ /* 0x000e64000800007f */
[----:B-1----:R-:W-:Y:S05]  /*6250*/  @!P0 BRA `(.L_x_128) ;  /* 0xfffffffc00f08947 */ /* 0x002fea000383ffff */
[----:B------:R-:W-:Y:S05]  /*6260*/  BRA `(.L_x_151) ;  /* 0xfffffff4008c7947 */ /* 0x000fea000383ffff */
.L_x_129:
[----:B0-----:R0:W1:Y:S02]  /*6270*/  SYNCS.PHASECHK.TRANS64.TRYWAIT P0, [R9+URZ], R4 ;  /* 0x00000004090075a7 */ /* 0x001064000800017f */
[----:B-1----:R-:W-:Y:S05]  /*6280*/  @!P0 NANOSLEEP.SYNCS 0x989680 ;  /* 0x009896800000895d */ /* 0x002fea0003900000 */
[----:B------:R-:W1:Y:S02]  /*6290*/  @!P0 SYNCS.PHASECHK.TRANS64 P0, [R9+URZ], R4 ;  /* 0x00000004090085a7 */ /* 0x000e64000800007f */
[----:B-1----:R-:W-:Y:S05]  /*62a0*/  @!P0 BRA `(.L_x_129) ;  /* 0xfffffffc00f08947 */ /* 0x002fea000383ffff */
[----:B------:R-:W-:Y:S05]  /*62b0*/  BRA `(.L_x_152) ;  /* 0xfffffff4009c7947 */ /* 0x000fea000383ffff */
.L_x_130:
[----:B0-----:R0:W1:Y:S02]  /*62c0*/  SYNCS.PHASECHK.TRANS64.TRYWAIT P0, [R8+URZ], R5 ;  /* 0x00000005080075a7 */ /* 0x001064000800017f */
[----:B-1----:R-:W-:Y:S05]  /*62d0*/  @!P0 NANOSLEEP.SYNCS 0x989680 ;  /* 0x009896800000895d */ /* 0x002fea0003900000 */
[----:B------:R-:W1:Y:S02]  /*62e0*/  @!P0 SYNCS.PHASECHK.TRANS64 P0, [R8+URZ], R5 ;  /* 0x00000005080085a7 */ /* 0x000e64000800007f */
[----:B-1----:R-:W-:Y:S05]  /*62f0*/  @!P0 BRA `(.L_x_130) ;  /* 0xfffffffc00f08947 */ /* 0x002fea000383ffff */
[----:B------:R-:W-:Y:S05]  /*6300*/  BRA `(.L_x_153) ;  /* 0xfffffff400ac7947 */ /* 0x000fea000383ffff */
.L_x_131:
[----:B0-----:R0:W1:Y:S02]  /*6310*/  SYNCS.PHASECHK.TRANS64.TRYWAIT P0, [R9+URZ], R4 ;  /* 0x00000004090075a7 */ /* 0x001064000800017f */
[----:B-1----:R-:W-:Y:S05]  /*6320*/  @!P0 NANOSLEEP.SYNCS 0x989680 ;  /* 0x009896800000895d */ /* 0x002fea0003900000 */
[----:B------:R-:W1:Y:S02]  /*6330*/  @!P0 SYNCS.PHASECHK.TRANS64 P0, [R9+URZ], R4 ;  /* 0x00000004090085a7 */ /* 0x000e64000800007f */
[----:B-1----:R-:W-:Y:S05]  /*6340*/  @!P0 BRA `(.L_x_131) ;  /* 0xfffffffc00f08947 */ /* 0x002fea000383ffff */
[----:B------:R-:W-:Y:S05]  /*6350*/  BRA `(.L_x_154) ;  /* 0xfffffff400bc7947 */ /* 0x000fea000383ffff */
.L_x_132:
[----:B0-----:R0:W1:Y:S02]  /*6360*/  SYNCS.PHASECHK.TRANS64.TRYWAIT P0, [R8+URZ], R5 ;  /* 0x00000005080075a7 */ /* 0x001064000800017f */
[----:B-1----:R-:W-:Y:S05]  /*6370*/  @!P0 NANOSLEEP.SYNCS 0x989680 ;  /* 0x009896800000895d */ /* 0x002fea0003900000 */
[----:B------:R-:W1:Y:S02]  /*6380*/  @!P0 SYNCS.PHASECHK.TRANS64 P0, [R8+URZ], R5 ;  /* 0x00000005080085a7 */ /* 0x000e64000800007f */
[----:B-1----:R-:W-:Y:S05]  /*6390*/  @!P0 BRA `(.L_x_132) ;  /* 0xfffffffc00f08947 */ /* 0x002fea000383ffff */
[----:B------:R-:W-:Y:S05]  /*63a0*/  BRA `(.L_x_155) ;  /* 0xfffffff400cc7947 */ /* 0x000fea000383ffff */
.L_x_133:
[----:B0-----:R0:W1:Y:S02]  /*63b0*/  SYNCS.PHASECHK.TRANS64.TRYWAIT P0, [R9+URZ], R4 ;  /* 0x00000004090075a7 */ /* 0x001064000800017f */
[----:B-1----:R-:W-:Y:S05]  /*63c0*/  @!P0 NANOSLEEP.SYNCS 0x989680 ;  /* 0x009896800000895d */ /* 0x002fea0003900000 */
[----:B------:R-:W1:Y:S02]  /*63d0*/  @!P0 SYNCS.PHASECHK.TRANS64 P0, [R9+URZ], R4 ;  /* 0x00000004090085a7 */ /* 0x000e64000800007f */
[----:B-1----:R-:W-:Y:S05]  /*63e0*/  @!P0 BRA `(.L_x_133) ;  /* 0xfffffffc00f08947 */ /* 0x002fea000383ffff */
[----:B------:R-:W-:Y:S05]  /*63f0*/  BRA `(.L_x_156) ;  /* 0xfffffff400dc7947 */ /* 0x000fea000383ffff */
.L_x_134:
[----:B0-----:R0:W1:Y:S02]  /*6400*/  SYNCS.PHASECHK.TRANS64.TRYWAIT P0, [R8+URZ], R5 ;  /* 0x00000005080075a7 */ /* 0x001064000800017f */
[----:B-1----:R-:W-:Y:S05]  /*6410*/  @!P0 NANOSLEEP.SYNCS 0x989680 ;  /* 0x009896800000895d */ /* 0x002fea0003900000 */
[----:B------:R-:W1:Y:S02]  /*6420*/  @!P0 SYNCS.PHASECHK.TRANS64 P0, [R8+URZ], R5 ;  /* 0x00000005080085a7 */ /* 0x000e64000800007f */
[----:B-1----:R-:W-:Y:S05]  /*6430*/  @!P0 BRA `(.L_x_134) ;  /* 0xfffffffc00f08947 */ /* 0x002fea000383ffff */
[----:B------:R-:W-:Y:S05]  /*6440*/  BRA `(.L_x_157) ;  /* 0xfffffff400ec7947 */ /* 0x000fea000383ffff */
.L_x_135:
[----:B0-----:R0:W1:Y:S02]  /*6450*/  SYNCS.PHASECHK.TRANS64.TRYWAIT P0, [R9+URZ], R4 ;  /* 0x00000004090075a7 */ /* 0x001064000800017f */
[----:B-1----:R-:W-:Y:S05]  /*6460*/  @!P0 NANOSLEEP.SYNCS 0x989680 ;  /* 0x009896800000895d */ /* 0x002fea0003900000 */
[----:B------:R-:W1:Y:S02]  /*6470*/  @!P0 SYNCS.PHASECHK.TRANS64 P0, [R9+URZ], R4 ;  /* 0x00000004090085a7 */ /* 0x000e64000800007f */
[----:B-1----:R-:W-:Y:S05]  /*6480*/  @!P0 BRA `(.L_x_135) ;  /* 0xfffffffc00f08947 */ /* 0x002fea000383ffff */
[----:B------:R-:W-:Y:S05]  /*6490*/  BRA `(.L_x_158) ;  /* 0xfffffff400fc7947 */ /* 0x000fea000383ffff */
.L_x_136:
[----:B0-----:R0:W1:Y:S02]  /*64a0*/  SYNCS.PHASECHK.TRANS64.TRYWAIT P0, [R8+URZ], R5 ;  /* 0x00000005080075a7 */ /* 0x001064000800017f */
[----:B-1----:R-:W-:Y:S05]  /*64b0*/  @!P0 NANOSLEEP.SYNCS 0x989680 ;  /* 0x009896800000895d */ /* 0x002fea0003900000 */
[----:B------:R-:W1:Y:S02]  /*64c0*/  @!P0 SYNCS.PHASECHK.TRANS64 P0, [R8+URZ], R5 ;  /* 0x00000005080085a7 */ /* 0x000e64000800007f */
[----:B-1----:R-:W-:Y:S05]  /*64d0*/  @!P0 BRA `(.L_x_136) ;  /* 0xfffffffc00f08947 */ /* 0x002fea000383ffff */
[----:B------:R-:W-:Y:S05]  /*64e0*/  BRA `(.L_x_159) ;  /* 0xfffffff8000c7947 */ /* 0x000fea000383ffff */
.L_x_137:
[----:B0-----:R0:W1:Y:S02]  /*64f0*/  SYNCS.PHASECHK.TRANS64.TRYWAIT P0, [R9+URZ], R4 ;  /* 0x00000004090075a7 */ /* 0x001064000800017f */
[----:B-1----:R-:W-:Y:S05]  /*6500*/  @!P0 NANOSLEEP.SYNCS 0x989680 ;  /* 0x009896800000895d */ /* 0x002fea0003900000 */
[----:B------:R-:W1:Y:S02]  /*6510*/  @!P0 SYNCS.PHASECHK.TRANS64 P0, [R9+URZ], R4 ;  /* 0x00000004090085a7 */ /* 0x000e64000800007f */
[----:B-1----:R-:W-:Y:S05]  /*6520*/  @!P0 BRA `(.L_x_137) ;  /* 0xfffffffc00f08947 */ /* 0x002fea000383ffff */
[----:B------:R-:W-:Y:S05]  /*6530*/  BRA `(.L_x_160) ;  /* 0xfffffff8001c7947 */ /* 0x000fea000383ffff */
.L_x_138:
[----:B0-----:R0:W1:Y:S02]  /*6540*/  SYNCS.PHASECHK.TRANS64.TRYWAIT P0, [R8+URZ], R5 ;  /* 0x00000005080075a7 */ /* 0x001064000800017f */
[----:B-1----:R-:W-:Y:S05]  /*6550*/  @!P0 NANOSLEEP.SYNCS 0x989680 ;  /* 0x009896800000895d */ /* 0x002fea0003900000 */
[----:B------:R-:W1:Y:S02]  /*6560*/  @!P0 SYNCS.PHASECHK.TRANS64 P0, [R8+URZ], R5 ;  /* 0x00000005080085a7 */ /* 0x000e64000800007f */
[----:B-1----:R-:W-:Y:S05]  /*6570*/  @!P0 BRA `(.L_x_138) ;  /* 0xfffffffc00f08947 */ /* 0x002fea000383ffff */
[----:B------:R-:W-:Y:S05]  /*6580*/  BRA `(.L_x_161) ;  /* 0xfffffff8002c7947 */ /* 0x000fea000383ffff */
.L_x_139:
[----:B-1----:R1:W2:Y:S02]  /*6590*/  SYNCS.PHASECHK.TRANS64.TRYWAIT P0, [R11+URZ], R6 ;  /* 0x000000060b0075a7 */ /* 0x0022a4000800017f */
[----:B--2---:R-:W-:Y:S05]  /*65a0*/  @!P0 NANOSLEEP.SYNCS 0x989680 ;  /* 0x009896800000895d */ /* 0x004fea0003900000 */
[----:B------:R-:W2:Y:S02]  /*65b0*/  @!P0 SYNCS.PHASECHK.TRANS64 P0, [R11+URZ], R6 ;  /* 0x000000060b0085a7 */ /* 0x000ea4000800007f */
[----:B--2---:R-:W-:Y:S05]  /*65c0*/  @!P0 BRA `(.L_x_139) ;  /* 0xfffffffc00f08947 */ /* 0x004fea000383ffff */
[----:B------:R-:W-:Y:S05]  /*65d0*/  BRA `(.L_x_162) ;  /* 0xfffffff800347947 */ /* 0x000fea000383ffff */
.L_x_163:
[----:B------:R-:W-:-:S00]  /*65e0*/  BRA `(.L_x_163) ;  /* 0xfffffffc00fc7947 */ /* 0x000fc0000383ffff */
[----:B------:R-:W-:-:S00]  /*65f0*/  NOP ;  /* 0x0000000000007918 */ /* 0x000fc00000000000 */
        /* <DEDUP_REMOVED lines=8> */
.L_x_164:


//--------------------- .nv.global.init           --------------------------
	.section	.nv.global.init,"aw",@progbits
.nv.global.init:
	.type		$str$22,@object
	.size		$str$22,($str$23 - $str$22)
$str$22:
        /*0000*/ 	.byte	0x6b, 0x5f, 0x74, 0x69, 0x6c, 0x65, 0x5f, 0x63, 0x6f, 0x75, 0x6e, 0x74, 0x20, 0x3e, 0x3d, 0x20
        /*0010*/ 	.byte	0x31, 0x00
	.type		$str$23,@object
	.size		$str$23,(__unnamed_1 - $str$23)
$str$23:
        /*0012*/ 	.byte	0x2f, 0x74, 0x6d, 0x70, 0x2f, 0x63, 0x75, 0x74, 0x6c, 0x61, 0x73, 0x73, 0x5f, 0x73, 0x77, 0x65
        /*0022*/ 	.byte	0x65, 0x70, 0x5f, 0x73, 0x72, 0x63, 0x2f, 0x69, 0x6e, 0x63, 0x6c, 0x75, 0x64, 0x65, 0x2f, 0x63
        /*0032*/ 	.byte	0x75, 0x74, 0x6c, 0x61, 0x73, 0x73, 0x2f, 0x67, 0x65, 0x6d, 0x6d, 0x2f, 0x63, 0x6f, 0x6c, 0x6c
        /*0042*/ 	.byte	0x65, 0x63, 0x74, 0x69, 0x76, 0x65, 0x2f, 0x73, 0x6d, 0x39, 0x30, 0x5f, 0x6d, 0x6d, 0x61, 0x5f
        /*0052*/ 	.byte	0x74, 0x6d, 0x61, 0x5f, 0x67, 0x6d, 0x6d, 0x61, 0x5f, 0x73, 0x73, 0x5f, 0x77, 0x61, 0x72, 0x70
        /*0062*/ 	.byte	0x73, 0x70, 0x65, 0x63, 0x69, 0x61, 0x6c, 0x69, 0x7a, 0x65, 0x64, 0x2e, 0x68, 0x70, 0x70, 0x00
	.type		__unnamed_1,@object
	.size		__unnamed_1,(.L_0 - __unnamed_1)
__unnamed_1:
        /*0072*/ 	.byte	0x76, 0x6f, 0x69, 0x64, 0x20, 0x63, 0x75, 0x74, 0x6c, 0x61, 0x73, 0x73, 0x3a, 0x3a, 0x67, 0x65
        /* <DEDUP_REMOVED lines=173> */
        /*0b52*/ 	.byte	0x5d, 0x00
.L_0:


//--------------------- .nv.shared._ZN7cutlass13device_kernelINS_4gemm6kernel13GemmUniversalIN4cute5tupleIJiiiiEEENS1_10collective13CollectiveMmaINS1_34MainloopSm90TmaGmmaWarpSpecializedILi14ENS5_IJNS4_1CILi4EEESB_NSA_ILi1EEEEEENS1_32KernelTmaWarpSpecializedPingpongEEENS5_IJNSA_ILi64EEESG_NSA_ILi128EEEEEEaNS5_IJlSC_lEEEaSJ_NS4_8TiledMMAINS4_8MMA_AtomIJNS4_4SM904GMMA26MMA_64x64x32_S32S8S8_SS_TNEEEENS4_6LayoutINS5_IJSC_SC_SC_EEENS5_IJNSA_ILi0EEESS_SS_EEEEENS5_IJNS4_10UnderscoreESV_SV_EEEEENS4_23SM90_TMA_LOAD_MULTICASTENS4_14ComposedLayoutINS4_7SwizzleILi3ELi4ELi3EEENS4_18smem_ptr_flag_bitsILi8EEENSQ_INS5_IJNSA_ILi8EEESH_EEENS5_IJSH_SC_EEEEEEEvNS4_8identityESY_S18_vS19_EENS_8epilogue10collective6detail29Sm90TmaWarpSpecializedAdapterINS1C_15DefaultEpilogueIaSJ_SJ_NS1B_6thread17LinearCombinationIaLi1EiiLNS1G_9ScaleType4KindE0ELNS_15FloatRoundStyleE2EaEENS1_15EpilogueDefaultEEEEEvvEEEEvNT_6ParamsE --------------------------
	.section	.nv.shared._ZN7cutlass13device_kernelINS_4gemm6kernel13GemmUniversalIN4cute5tupleIJiiiiEEENS1_10collective13CollectiveMmaINS1_34MainloopSm90TmaGmmaWarpSpecializedILi14ENS5_IJNS4_1CILi4EEESB_NSA_ILi1EEEEEENS1_32KernelTmaWarpSpecializedPingpongEEENS5_IJNSA_ILi64EEESG_NSA_ILi128EEEEEEaNS5_IJlSC_lEEEaSJ_NS4_8TiledMMAINS4_8MMA_AtomIJNS4_4SM904GMMA26MMA_64x64x32_S32S8S8_SS_TNEEEENS4_6LayoutINS5_IJSC_SC_SC_EEENS5_IJNSA_ILi0EEESS_SS_EEEEENS5_IJNS4_10UnderscoreESV_SV_EEEEENS4_23SM90_TMA_LOAD_MULTICASTENS4_14ComposedLayoutINS4_7SwizzleILi3ELi4ELi3EEENS4_18smem_ptr_flag_bitsILi8EEENSQ_INS5_IJNSA_ILi8EEESH_EEENS5_IJSH_SC_EEEEEEEvNS4_8identityESY_S18_vS19_EENS_8epilogue10collective6detail29Sm90TmaWarpSpecializedAdapterINS1C_15DefaultEpilogueIaSJ_SJ_NS1B_6thread17LinearCombinationIaLi1EiiLNS1G_9ScaleType4KindE0ELNS_15FloatRoundStyleE2EaEENS1_15EpilogueDefaultEEEEEvvEEEEvNT_6ParamsE,"aw",@nobits
	.sectionflags	@""
	.align	16
	.zero		1024


//--------------------- .nv.shared.reserved.0     --------------------------
	.section	.nv.shared.reserved.0,"aw",@nobits
	.weak		__nv_reservedSMEM_offset_0_alias
	.size		__nv_reservedSMEM_offset_0_alias, 0, 0
	.other		__nv_reservedSMEM_offset_0_alias,@"STO_CUDA_RESERVED_SHARED STV_DEFAULT"
__nv_reservedSMEM_offset_0_alias:
	.zero		0


//--------------------- .nv.global                --------------------------
	.section	.nv.global,"aw",@nobits
.nv.global:
	.type		_ZN40_INTERNAL_f0a68dbf_4_k_cu_e4310323_207664cute1_E,@object
	.size		_ZN40_INTERNAL_f0a68dbf_4_k_cu_e4310323_207664cute1_E,(_ZN40_INTERNAL_f0a68dbf_4_k_cu_e4310323_207664cuda3std3__45__cpo6cbeginE - _ZN40_INTERNAL_f0a68dbf_4_k_cu_e4310323_207664cute1_E)
_ZN40_INTERNAL_f0a68dbf_4_k_cu_e4310323_207664cute1_E:
	.zero		1
	.type		_ZN40_INTERNAL_f0a68dbf_4_k_cu_e4310323_207664cuda3std3__45__cpo6cbeginE,@object
	.size		_ZN40_INTERNAL_f0a68dbf_4_k_cu_e4310323_207664cuda3std3__45__cpo6cbeginE,(_ZN40_INTERNAL_f0a68dbf_4_k_cu_e4310323_207664cuda3std3__48in_placeE - _ZN40_INTERNAL_f0a68dbf_4_k_cu_e4310323_207664cuda3std3__45__cpo6cbeginE)
_ZN40_INTERNAL_f0a68dbf_4_k_cu_e4310323_207664cuda3std3__45__cpo6cbeginE:
	.zero		1
	.type		_ZN40_INTERNAL_f0a68dbf_4_k_cu_e4310323_207664cuda3std3__48in_placeE,@object
	.size		_ZN40_INTERNAL_f0a68dbf_4_k_cu_e4310323_207664cuda3std3__48in_placeE,(_ZN40_INTERNAL_f0a68dbf_4_k_cu_e4310323_207664cuda3std6ranges3__45__cpo9iter_moveE - _ZN40_INTERNAL_f0a68dbf_4_k_cu_e4310323_207664cuda3std3__48in_placeE)
_ZN40_INTERNAL_f0a68dbf_4_k_cu_e4310323_207664cuda3std3__48in_placeE:
	.zero		1
	.type		_ZN40_INTERNAL_f0a68dbf_4_k_cu_e4310323_207664cuda3std6ranges3__45__cpo9iter_moveE,@object
	.size		_ZN40_INTERNAL_f0a68dbf_4_k_cu_e4310323_207664cuda3std6ranges3__45__cpo9iter_moveE,(_ZN40_INTERNAL_f0a68dbf_4_k_cu_e4310323_207664cuda3std3__45__cpo5beginE - _ZN40_INTERNAL_f0a68dbf_4_k_cu_e4310323_207664cuda3std6ranges3__45__cpo9iter_moveE)
_ZN40_INTERNAL_f0a68dbf_4_k_cu_e4310323_207664cuda3std6ranges3__45__cpo9iter_moveE:
	.zero		1
	.type		_ZN40_INTERNAL_f0a68dbf_4_k_cu_e4310323_207664cuda3std3__45__cpo5beginE,@object
	.size		_ZN40_INTERNAL_f0a68dbf_4_k_cu_e4310323_207664cuda3std3__45__cpo5beginE,(_ZN40_INTERNAL_f0a68dbf_4_k_cu_e4310323_207664cuda3std3__442_GLOBAL__N__f0a68dbf_4_k_cu_e4310323_207666ignoreE - _ZN40_INTERNAL_f0a68dbf_4_k_cu_e4310323_207664cuda3std3__45__cpo5beginE)
_ZN40_INTERNAL_f0a68dbf_4_k_cu_e4310323_207664cuda3std3__45__cpo5beginE:
	.zero		1
	.type		_ZN40_INTERNAL_f0a68dbf_4_k_cu_e4310323_207664cuda3std3__442_GLOBAL__N__f0a68dbf_4_k_cu_e4310323_207666ignoreE,@object
	.size		_ZN40_INTERNAL_f0a68dbf_4_k_cu_e4310323_207664cuda3std3__442_GLOBAL__N__f0a68dbf_4_k_cu_e4310323_207666ignoreE,(_ZN40_INTERNAL_f0a68dbf_4_k_cu_e4310323_207664cute7productE - _ZN40_INTERNAL_f0a68dbf_4_k_cu_e4310323_207664cuda3std3__442_GLOBAL__N__f0a68dbf_4_k_cu_e4310323_207666ignoreE)
_ZN40_INTERNAL_f0a68dbf_4_k_cu_e4310323_207664cuda3std3__442_GLOBAL__N__f0a68dbf_4_k_cu_e4310323_207666ignoreE:
	.zero		1
	.type		_ZN40_INTERNAL_f0a68dbf_4_k_cu_e4310323_207664cute7productE,@object
	.size		_ZN40_INTERNAL_f0a68dbf_4_k_cu_e4310323_207664cute7productE,(_ZN40_INTERNAL_f0a68dbf_4_k_cu_e4310323_207664cuda3std3__45__cpo3endE - _ZN40_INTERNAL_f0a68dbf_4_k_cu_e4310323_207664cute7productE)
_ZN40_INTERNAL_f0a68dbf_4_k_cu_e4310323_207664cute7productE:
	.zero		1
	.type		_ZN40_INTERNAL_f0a68dbf_4_k_cu_e4310323_207664cuda3std3__45__cpo3endE,@object
	.size		_ZN40_INTERNAL_f0a68dbf_4_k_cu_e4310323_207664cuda3std3__45__cpo3endE,(_ZN40_INTERNAL_f0a68dbf_4_k_cu_e4310323_207664cuda3std3__419piecewise_constructE - _ZN40_INTERNAL_f0a68dbf_4_k_cu_e4310323_207664cuda3std3__45__cpo3endE)
_ZN40_INTERNAL_f0a68dbf_4_k_cu_e4310323_207664cuda3std3__45__cpo3endE:
	.zero		1
	.type		_ZN40_INTERNAL_f0a68dbf_4_k_cu_e4310323_207664cuda3std3__419piecewise_constructE,@object
	.size		_ZN40_INTERNAL_f0a68dbf_4_k_cu_e4310323_207664cuda3std3__419piecewise_constructE,(_ZN40_INTERNAL_f0a68dbf_4_k_cu_e4310323_207664cuda3std3__45__cpo4cendE - _ZN40_INTERNAL_f0a68dbf_4_k_cu_e4310323_207664cuda3std3__419piecewise_constructE)
_ZN40_INTERNAL_f0a68dbf_4_k_cu_e4310323_207664cuda3std3__419piecewise_constructE:
	.zero		1
	.type		_ZN40_INTERNAL_f0a68dbf_4_k_cu_e4310323_207664cuda3std3__45__cpo4cendE,@object
	.size		_ZN40_INTERNAL_f0a68dbf_4_k_cu_e4310323_207664cuda3std3__45__cpo4cendE,(_ZN40_INTERNAL_f0a68dbf_4_k_cu_e4310323_207664cuda3std6ranges3__45__cpo4swapE - _ZN40_INTERNAL_f0a68dbf_4_k_cu_e4310323_207664cuda3std3__45__cpo4cendE)
_ZN40_INTERNAL_f0a68dbf_4_k_cu_e4310323_207664cuda3std3__45__cpo4cendE:
	.zero		1
	.type		_ZN40_INTERNAL_f0a68dbf_4_k_cu_e4310323_207664cuda3std6ranges3__45__cpo4swapE,@object
	.size		_ZN40_INTERNAL_f0a68dbf_4_k_cu_e4310323_207664cuda3std6ranges3__45__cpo4swapE,(.L_8 - _ZN40_INTERNAL_f0a68dbf_4_k_cu_e4310323_207664cuda3std6ranges3__45__cpo4swapE)
_ZN40_INTERNAL_f0a68dbf_4_k_cu_e4310323_207664cuda3std6ranges3__45__cpo4swapE:
	.zero		1
.L_8:


//--------------------- .nv.constant0._ZN7cutlass13device_kernelINS_4gemm6kernel13GemmUniversalIN4cute5tupleIJiiiiEEENS1_10collective13CollectiveMmaINS1_34MainloopSm90TmaGmmaWarpSpecializedILi14ENS5_IJNS4_1CILi4EEESB_NSA_ILi1EEEEEENS1_32KernelTmaWarpSpecializedPingpongEEENS5_IJNSA_ILi64EEESG_NSA_ILi128EEEEEEaNS5_IJlSC_lEEEaSJ_NS4_8TiledMMAINS4_8MMA_AtomIJNS4_4SM904GMMA26MMA_64x64x32_S32S8S8_SS_TNEEEENS4_6LayoutINS5_IJSC_SC_SC_EEENS5_IJNSA_ILi0EEESS_SS_EEEEENS5_IJNS4_10UnderscoreESV_SV_EEEEENS4_23SM90_TMA_LOAD_MULTICASTENS4_14ComposedLayoutINS4_7SwizzleILi3ELi4ELi3EEENS4_18smem_ptr_flag_bitsILi8EEENSQ_INS5_IJNSA_ILi8EEESH_EEENS5_IJSH_SC_EEEEEEEvNS4_8identityESY_S18_vS19_EENS_8epilogue10collective6detail29Sm90TmaWarpSpecializedAdapterINS1C_15DefaultEpilogueIaSJ_SJ_NS1B_6thread17LinearCombinationIaLi1EiiLNS1G_9ScaleType4KindE0ELNS_15FloatRoundStyleE2EaEENS1_15EpilogueDefaultEEEEEvvEEEEvNT_6ParamsE --------------------------
	.section	.nv.constant0._ZN7cutlass13device_kernelINS_4gemm6kernel13GemmUniversalIN4cute5tupleIJiiiiEEENS1_10collective13CollectiveMmaINS1_34MainloopSm90TmaGmmaWarpSpecializedILi14ENS5_IJNS4_1CILi4EEESB_NSA_ILi1EEEEEENS1_32KernelTmaWarpSpecializedPingpongEEENS5_IJNSA_ILi64EEESG_NSA_ILi128EEEEEEaNS5_IJlSC_lEEEaSJ_NS4_8TiledMMAINS4_8MMA_AtomIJNS4_4SM904GMMA26MMA_64x64x32_S32S8S8_SS_TNEEEENS4_6LayoutINS5_IJSC_SC_SC_EEENS5_IJNSA_ILi0EEESS_SS_EEEEENS5_IJNS4_10UnderscoreESV_SV_EEEEENS4_23SM90_TMA_LOAD_MULTICASTENS4_14ComposedLayoutINS4_7SwizzleILi3ELi4ELi3EEENS4_18smem_ptr_flag_bitsILi8EEENSQ_INS5_IJNSA_ILi8EEESH_EEENS5_IJSH_SC_EEEEEEEvNS4_8identityESY_S18_vS19_EENS_8epilogue10collective6detail29Sm90TmaWarpSpecializedAdapterINS1C_15DefaultEpilogueIaSJ_SJ_NS1B_6thread17LinearCombinationIaLi1EiiLNS1G_9ScaleType4KindE0ELNS_15FloatRoundStyleE2EaEENS1_15EpilogueDefaultEEEEEvvEEEEvNT_6ParamsE,"a",@progbits
	.sectionflags	@""
	.align	4
.nv.constant0._ZN7cutlass13device_kernelINS_4gemm6kernel13GemmUniversalIN4cute5tupleIJiiiiEEENS1_10collective13CollectiveMmaINS1_34MainloopSm90TmaGmmaWarpSpecializedILi14ENS5_IJNS4_1CILi4EEESB_NSA_ILi1EEEEEENS1_32KernelTmaWarpSpecializedPingpongEEENS5_IJNSA_ILi64EEESG_NSA_ILi128EEEEEEaNS5_IJlSC_lEEEaSJ_NS4_8TiledMMAINS4_8MMA_AtomIJNS4_4SM904GMMA26MMA_64x64x32_S32S8S8_SS_TNEEEENS4_6LayoutINS5_IJSC_SC_SC_EEENS5_IJNSA_ILi0EEESS_SS_EEEEENS5_IJNS4_10UnderscoreESV_SV_EEEEENS4_23SM90_TMA_LOAD_MULTICASTENS4_14ComposedLayoutINS4_7SwizzleILi3ELi4ELi3EEENS4_18smem_ptr_flag_bitsILi8EEENSQ_INS5_IJNSA_ILi8EEESH_EEENS5_IJSH_SC_EEEEEEEvNS4_8identityESY_S18_vS19_EENS_8epilogue10collective6detail29Sm90TmaWarpSpecializedAdapterINS1C_15DefaultEpilogueIaSJ_SJ_NS1B_6thread17LinearCombinationIaLi1EiiLNS1G_9ScaleType4KindE0ELNS_15FloatRoundStyleE2EaEENS1_15EpilogueDefaultEEEEEvvEEEEvNT_6ParamsE:
	.zero		1664


//--------------------- SYMBOLS --------------------------

	.type		.nv.reservedSmem.offset0,@object
	.size		.nv.reservedSmem.offset0,0x4
	.type		__assertfail,@function
